	.target	sm_100

	.elftype	@"ET_EXEC"


//--------------------- .note.nv.tkinfo           --------------------------
	.section	.note.nv.tkinfo,"",@"SHT_NOTE"
	.sectionflags	@"SHF_NOTE_NV_TKINFO"
	.tkinfo
        /*0018*/ 	.word	0x00000081
        /*0030*/ 	.string	""
        /*0030*/ 	.string	"ptxas"
        /*0030*/ 	.string	"Cuda compilation tools, release 12.9, V12.9.86"
        /*0030*/ 	.string	"Build cuda_12.9.r12.9/compiler.36037853_0"
        /*0030*/ 	.string	"-regUsageLevel 10 -arch sm_100f -m 64 "



//--------------------- .note.nv.cuver            --------------------------
	.section	.note.nv.cuver,"",@"SHT_NOTE"
	.sectionflags	@"SHF_NOTE_NV_CUVER"
        /*0018*/ 	.short	0x0001
        /*001a*/ 	.short	0x0064
        /*001c*/ 	.short	0x0001
        /*001e*/ 	.short	0x0000
        /*0020*/ 	.short	0x0001
        /*0022*/ 	.short	0x0000


//--------------------- .nv.info                  --------------------------
	.section	.nv.info,"",@"SHT_CUDA_INFO"
	.align	4


	//----- nvinfo : EIATTR_REGCOUNT
	.align		4
        /*0000*/ 	.byte	0x04, 0x2f
        /*0002*/ 	.short	(.L_17 - .L_16)
	.align		4
.L_16:
        /*0004*/ 	.word	index@(_ZN9deep_gemm24sm100_fp8_gemm_1d1d_implILN4cute4UMMA5MajorE0ELS3_0ELj0ELj4096ELj7168ELj128ELj192ELj128ELj1ELj128ELj128ELj128ELj6ELj128ELj128ELj2ELb0ELj150ELNS_8GemmTypeE0ELb0EN7cutlass10bfloat16_tENS_16EpilogueIdentityEEEvPijjj14CUtensorMap_stS9_S9_S9_S9_)
        /*0008*/ 	.word	0x0000002f


	//----- nvinfo : EIATTR_FRAME_SIZE
	.align		4
.L_17:
        /*000c*/ 	.byte	0x04, 0x11
        /*000e*/ 	.short	(.L_19 - .L_18)
	.align		4
.L_18:
        /*0010*/ 	.word	index@($__internal_3_$__cuda_sm20_div_u16)
        /*0014*/ 	.word	0x00000000


	//----- nvinfo : EIATTR_FRAME_SIZE
	.align		4
.L_19:
        /*0018*/ 	.byte	0x04, 0x11
        /*001a*/ 	.short	(.L_21 - .L_20)
	.align		4
.L_20:
        /*001c*/ 	.word	index@($__internal_2_$__cuda_sm10x_tcgen05_guardrail_trap_unallocated_columns_being_dealloced)
        /*0020*/ 	.word	0x00000000


	//----- nvinfo : EIATTR_FRAME_SIZE
	.align		4
.L_21:
        /*0024*/ 	.byte	0x04, 0x11
        /*0026*/ 	.short	(.L_23 - .L_22)
	.align		4
.L_22:
        /*0028*/ 	.word	index@($__internal_1_$__cuda_sm10x_tcgen05_guardrail_trap_phase_invalid_during_alloc)
        /*002c*/ 	.word	0x00000000


	//----- nvinfo : EIATTR_FRAME_SIZE
	.align		4
.L_23:
        /*0030*/ 	.byte	0x04, 0x11
        /*0032*/ 	.short	(.L_25 - .L_24)
	.align		4
.L_24:
        /*0034*/ 	.word	index@($__internal_0_$__cuda_sm10x_tcgen05_guardrail_trap_col_being_dealloced_not_returned_by_alloc)
        /*0038*/ 	.word	0x00000000


	//----- nvinfo : EIATTR_FRAME_SIZE
	.align		4
.L_25:
        /*003c*/ 	.byte	0x04, 0x11
        /*003e*/ 	.short	(.L_27 - .L_26)
	.align		4
.L_26:
        /*0040*/ 	.word	index@(_ZN9deep_gemm24sm100_fp8_gemm_1d1d_implILN4cute4UMMA5MajorE0ELS3_0ELj0ELj4096ELj7168ELj128ELj192ELj128ELj1ELj128ELj128ELj128ELj6ELj128ELj128ELj2ELb0ELj150ELNS_8GemmTypeE0ELb0EN7cutlass10bfloat16_tENS_16EpilogueIdentityEEEvPijjj14CUtensorMap_stS9_S9_S9_S9_)
        /*0044*/ 	.word	0x00000000


	//----- nvinfo : EIATTR_MIN_STACK_SIZE
	.align		4
.L_27:
        /*0048*/ 	.byte	0x04, 0x12
        /*004a*/ 	.short	(.L_29 - .L_28)
	.align		4
.L_28:
        /*004c*/ 	.word	index@(_ZN9deep_gemm24sm100_fp8_gemm_1d1d_implILN4cute4UMMA5MajorE0ELS3_0ELj0ELj4096ELj7168ELj128ELj192ELj128ELj1ELj128ELj128ELj128ELj6ELj128ELj128ELj2ELb0ELj150ELNS_8GemmTypeE0ELb0EN7cutlass10bfloat16_tENS_16EpilogueIdentityEEEvPijjj14CUtensorMap_stS9_S9_S9_S9_)
        /*0050*/ 	.word	0x00000000
.L_29:


//--------------------- .nv.info._ZN9deep_gemm24sm100_fp8_gemm_1d1d_implILN4cute4UMMA5MajorE0ELS3_0ELj0ELj4096ELj7168ELj128ELj192ELj128ELj1ELj128ELj128ELj128ELj6ELj128ELj128ELj2ELb0ELj150ELNS_8GemmTypeE0ELb0EN7cutlass10bfloat16_tENS_16EpilogueIdentityEEEvPijjj14CUtensorMap_stS9_S9_S9_S9_ --------------------------
	.section	.nv.info._ZN9deep_gemm24sm100_fp8_gemm_1d1d_implILN4cute4UMMA5MajorE0ELS3_0ELj0ELj4096ELj7168ELj128ELj192ELj128ELj1ELj128ELj128ELj128ELj6ELj128ELj128ELj2ELb0ELj150ELNS_8GemmTypeE0ELb0EN7cutlass10bfloat16_tENS_16EpilogueIdentityEEEvPijjj14CUtensorMap_stS9_S9_S9_S9_,"",@"SHT_CUDA_INFO"
	.sectionflags	@""
	.align	4


	//----- nvinfo : EIATTR_CUDA_API_VERSION
	.align		4
        /*0000*/ 	.byte	0x04, 0x37
        /*0002*/ 	.short	(.L_31 - .L_30)
.L_30:
        /*0004*/ 	.word	0x00000081


	//----- nvinfo : EIATTR_KPARAM_INFO
	.align		4
.L_31:
        /*0008*/ 	.byte	0x04, 0x17
        /*000a*/ 	.short	(.L_33 - .L_32)
.L_32:
        /*000c*/ 	.word	0x00000000
        /*0010*/ 	.short	0x0008
        /*0012*/ 	.short	0x0240
        /*0014*/ 	.byte	0x00, 0xf0, 0x01, 0x02


	//----- nvinfo : EIATTR_KPARAM_INFO
	.align		4
.L_33:
        /*0018*/ 	.byte	0x04, 0x17
        /*001a*/ 	.short	(.L_35 - .L_34)
.L_34:
        /*001c*/ 	.word	0x00000000
        /*0020*/ 	.short	0x0007
        /*0022*/ 	.short	0x01c0
        /*0024*/ 	.byte	0x00, 0xf0, 0x01, 0x02


	//----- nvinfo : EIATTR_KPARAM_INFO
	.align		4
.L_35:
        /*0028*/ 	.byte	0x04, 0x17
        /*002a*/ 	.short	(.L_37 - .L_36)
.L_36:
        /*002c*/ 	.word	0x00000000
        /*0030*/ 	.short	0x0006
        /*0032*/ 	.short	0x0140
        /*0034*/ 	.byte	0x00, 0xf0, 0x01, 0x02


	//----- nvinfo : EIATTR_KPARAM_INFO
	.align		4
.L_37:
        /*0038*/ 	.byte	0x04, 0x17
        /*003a*/ 	.short	(.L_39 - .L_38)
.L_38:
        /*003c*/ 	.word	0x00000000
        /*0040*/ 	.short	0x0005
        /*0042*/ 	.short	0x00c0
        /*0044*/ 	.byte	0x00, 0xf0, 0x01, 0x02


	//----- nvinfo : EIATTR_KPARAM_INFO
	.align		4
.L_39:
        /*0048*/ 	.byte	0x04, 0x17
        /*004a*/ 	.short	(.L_41 - .L_40)
.L_40:
        /*004c*/ 	.word	0x00000000
        /*0050*/ 	.short	0x0004
        /*0052*/ 	.short	0x0040
        /*0054*/ 	.byte	0x00, 0xf0, 0x01, 0x02


	//----- nvinfo : EIATTR_KPARAM_INFO
	.align		4
.L_41:
        /*0058*/ 	.byte	0x04, 0x17
        /*005a*/ 	.short	(.L_43 - .L_42)
.L_42:
        /*005c*/ 	.word	0x00000000
        /*0060*/ 	.short	0x0003
        /*0062*/ 	.short	0x0010
        /*0064*/ 	.byte	0x00, 0xf0, 0x11, 0x00


	//----- nvinfo : EIATTR_KPARAM_INFO
	.align		4
.L_43:
        /*0068*/ 	.byte	0x04, 0x17
        /*006a*/ 	.short	(.L_45 - .L_44)
.L_44:
        /*006c*/ 	.word	0x00000000
        /*0070*/ 	.short	0x0002
        /*0072*/ 	.short	0x000c
        /*0074*/ 	.byte	0x00, 0xf0, 0x11, 0x00


	//----- nvinfo : EIATTR_KPARAM_INFO
	.align		4
.L_45:
        /*0078*/ 	.byte	0x04, 0x17
        /*007a*/ 	.short	(.L_47 - .L_46)
.L_46:
        /*007c*/ 	.word	0x00000000
        /*0080*/ 	.short	0x0001
        /*0082*/ 	.short	0x0008
        /*0084*/ 	.byte	0x00, 0xf0, 0x11, 0x00


	//----- nvinfo : EIATTR_KPARAM_INFO
	.align		4
.L_47:
        /*0088*/ 	.byte	0x04, 0x17
        /*008a*/ 	.short	(.L_49 - .L_48)
.L_48:
        /*008c*/ 	.word	0x00000000
        /*0090*/ 	.short	0x0000
        /*0092*/ 	.short	0x0000
        /*0094*/ 	.byte	0x00, 0xf5, 0x21, 0x00


	//----- nvinfo : EIATTR_AT_ENTRY_FRAGMENTS
	.align		4
.L_49:
        /*0098*/ 	.byte	0x04, 0x4f
        /*009a*/ 	.short	(.L_51 - .L_50)


	//   ....[0]....
.L_50:
        /*009c*/ 	.word	0x00000004


	//   ....[1]....
        /*00a0*/ 	.word	0x00000005


	//----- nvinfo : EIATTR_RESERVED_SMEM_USED
	.align		4
.L_51:
        /*00a4*/ 	.byte	0x01, 0x41
	.zero		2


	//----- nvinfo : EIATTR_SPARSE_MMA_MASK
	.align		4
        /*00a8*/ 	.byte	0x03, 0x50
        /*00aa*/ 	.short	0x0000


	//----- nvinfo : EIATTR_TCGEN05_2CTA_USED
	.align		4
        /*00ac*/ 	.byte	0x01, 0x52
	.zero		2


	//----- nvinfo : EIATTR_MAXREG_COUNT
	.align		4
        /*00b0*/ 	.byte	0x03, 0x1b
        /*00b2*/ 	.short	0x00ff


	//----- nvinfo : EIATTR_NUM_BARRIERS
	.align		4
        /*00b4*/ 	.byte	0x02, 0x4c
        /*00b6*/ 	.byte	0x09
	.zero		1


	//----- nvinfo : EIATTR_INT_WARP_WIDE_INSTR_OFFSETS
	.align		4
        /*00b8*/ 	.byte	0x04, 0x31
        /*00ba*/ 	.short	(.L_53 - .L_52)


	//   ....[0]....
.L_52:
        /*00bc*/ 	.word	0x000042a0


	//   ....[1]....
        /*00c0*/ 	.word	0x000042c0


	//----- nvinfo : EIATTR_COOP_GROUP_MASK_REGIDS
	.align		4
.L_53:
        /*00c4*/ 	.byte	0x04, 0x29
        /*00c6*/ 	.short	(.L_55 - .L_54)


	//   ....[0]....
.L_54:
        /*00c8*/ 	.word	0xffffffff


	//   ....[1]....
        /*00cc*/ 	.word	0xffffffff


	//   ....[2]....
        /*00d0*/ 	.word	0xffffffff


	//   ....[3]....
        /*00d4*/ 	.word	0xffffffff


	//   ....[4]....
        /*00d8*/ 	.word	0xffffffff


	//   ....[5]....
        /*00dc*/ 	.word	0xffffffff


	//   ....[6]....
        /*00e0*/ 	.word	0xffffffff


	//   ....[7]....
        /*00e4*/ 	.word	0xffffffff


	//   ....[8]....
        /*00e8*/ 	.word	0xffffffff


	//   ....[9]....
        /*00ec*/ 	.word	0xffffffff


	//   ....[10]....
        /*00f0*/ 	.word	0xffffffff


	//   ....[11]....
        /*00f4*/ 	.word	0xffffffff


	//   ....[12]....
        /*00f8*/ 	.word	0xffffffff


	//   ....[13]....
        /*00fc*/ 	.word	0xffffffff


	//   ....[14]....
        /*0100*/ 	.word	0xffffffff


	//----- nvinfo : EIATTR_COOP_GROUP_INSTR_OFFSETS
	.align		4
.L_55:
        /*0104*/ 	.byte	0x04, 0x28
        /*0106*/ 	.short	(.L_57 - .L_56)


	//   ....[0]....
.L_56:
        /*0108*/ 	.word	0x00000030


	//   ....[1]....
        /*010c*/ 	.word	0x000004d0


	//   ....[2]....
        /*0110*/ 	.word	0x00000ae0


	//   ....[3]....
        /*0114*/ 	.word	0x00000b80


	//   ....[4]....
        /*0118*/ 	.word	0x00000fd0


	//   ....[5]....
        /*011c*/ 	.word	0x000010a0


	//   ....[6]....
        /*0120*/ 	.word	0x00001160


	//   ....[7]....
        /*0124*/ 	.word	0x00001790


	//   ....[8]....
        /*0128*/ 	.word	0x000017b0


	//   ....[9]....
        /*012c*/ 	.word	0x000017d0


	//   ....[10]....
        /*0130*/ 	.word	0x00001a30


	//   ....[11]....
        /*0134*/ 	.word	0x00001a60


	//   ....[12]....
        /*0138*/ 	.word	0x00001aa0


	//   ....[13]....
        /*013c*/ 	.word	0x000041c0


	//   ....[14]....
        /*0140*/ 	.word	0x00004380


	//----- nvinfo : EIATTR_VRC_CTA_INIT_COUNT
	.align		4
.L_57:
        /*0144*/ 	.byte	0x02, 0x4a
        /*0146*/ 	.byte	0x80
	.zero		1


	//----- nvinfo : EIATTR_MBARRIER_INSTR_OFFSETS
	.align		4
        /*0148*/ 	.byte	0x04, 0x39
        /*014a*/ 	.short	(.L_59 - .L_58)


	//   ....[0]....
.L_58:
        /*014c*/ 	.word	0x00000330
        /*0150*/ 	.word	0x000000ff
        /*0154*/ 	.word	0x00034400
        /*0158*/ 	.short	0x0100
        /*015a*/ 	.byte	0x05
	.zero		1


	//   ....[1]....
        /*015c*/ 	.word	0x00000340
        /*0160*/ 	.word	0x000000ff
        /*0164*/ 	.word	0x00034430
        /*0168*/ 	.short	0x0100
        /*016a*/ 	.byte	0x05
	.zero		1


	//   ....[2]....
        /*016c*/ 	.word	0x00000350
        /*0170*/ 	.word	0x000000ff
        /*0174*/ 	.word	0x00034460
        /*0178*/ 	.short	0x0100
        /*017a*/ 	.byte	0x05
	.zero		1


	//   ....[3]....
        /*017c*/ 	.word	0x00000360
        /*0180*/ 	.word	0x000000ff
        /*0184*/ 	.word	0x00034408
        /*0188*/ 	.short	0x0100
        /*018a*/ 	.byte	0x05
	.zero		1


	//   ....[4]....
        /*018c*/ 	.word	0x00000370
        /*0190*/ 	.word	0x000000ff
        /*0194*/ 	.word	0x00034438
        /*0198*/ 	.short	0x0100
        /*019a*/ 	.byte	0x05
	.zero		1


	//   ....[5]....
        /*019c*/ 	.word	0x00000380
        /*01a0*/ 	.word	0x000000ff
        /*01a4*/ 	.word	0x00034468
        /*01a8*/ 	.short	0x0100
        /*01aa*/ 	.byte	0x05
	.zero		1


	//   ....[6]....
        /*01ac*/ 	.word	0x00000390
        /*01b0*/ 	.word	0x000000ff
        /*01b4*/ 	.word	0x00034410
        /*01b8*/ 	.short	0x0100
        /*01ba*/ 	.byte	0x05
	.zero		1


	//   ....[7]....
        /*01bc*/ 	.word	0x000003a0
        /*01c0*/ 	.word	0x000000ff
        /*01c4*/ 	.word	0x00034440
        /*01c8*/ 	.short	0x0100
        /*01ca*/ 	.byte	0x05
	.zero		1


	//   ....[8]....
        /*01cc*/ 	.word	0x000003b0
        /*01d0*/ 	.word	0x000000ff
        /*01d4*/ 	.word	0x00034470
        /*01d8*/ 	.short	0x0100
        /*01da*/ 	.byte	0x05
	.zero		1


	//   ....[9]....
        /*01dc*/ 	.word	0x000003c0
        /*01e0*/ 	.word	0x000000ff
        /*01e4*/ 	.word	0x00034418
        /*01e8*/ 	.short	0x0100
        /*01ea*/ 	.byte	0x05
	.zero		1


	//   ....[10]....
        /*01ec*/ 	.word	0x000003d0
        /*01f0*/ 	.word	0x000000ff
        /*01f4*/ 	.word	0x00034448
        /*01f8*/ 	.short	0x0100
        /*01fa*/ 	.byte	0x05
	.zero		1


	//   ....[11]....
        /*01fc*/ 	.word	0x000003e0
        /*0200*/ 	.word	0x000000ff
        /*0204*/ 	.word	0x00034478
        /*0208*/ 	.short	0x0100
        /*020a*/ 	.byte	0x05
	.zero		1


	//   ....[12]....
        /*020c*/ 	.word	0x000003f0
        /*0210*/ 	.word	0x000000ff
        /*0214*/ 	.word	0x00034420
        /*0218*/ 	.short	0x0100
        /*021a*/ 	.byte	0x05
	.zero		1


	//   ....[13]....
        /*021c*/ 	.word	0x00000400
        /*0220*/ 	.word	0x000000ff
        /*0224*/ 	.word	0x00034450
        /*0228*/ 	.short	0x0100
        /*022a*/ 	.byte	0x05
	.zero		1


	//   ....[14]....
        /*022c*/ 	.word	0x00000410
        /*0230*/ 	.word	0x000000ff
        /*0234*/ 	.word	0x00034480
        /*0238*/ 	.short	0x0100
        /*023a*/ 	.byte	0x05
	.zero		1


	//   ....[15]....
        /*023c*/ 	.word	0x00000420
        /*0240*/ 	.word	0x000000ff
        /*0244*/ 	.word	0x00034428
        /*0248*/ 	.short	0x0100
        /*024a*/ 	.byte	0x05
	.zero		1


	//   ....[16]....
        /*024c*/ 	.word	0x00000430
        /*0250*/ 	.word	0x000000ff
        /*0254*/ 	.word	0x00034458
        /*0258*/ 	.short	0x0100
        /*025a*/ 	.byte	0x05
	.zero		1


	//   ....[17]....
        /*025c*/ 	.word	0x00000440
        /*0260*/ 	.word	0x000000ff
        /*0264*/ 	.word	0x00034488
        /*0268*/ 	.short	0x0100
        /*026a*/ 	.byte	0x05
	.zero		1


	//   ....[18]....
        /*026c*/ 	.word	0x00000450
        /*0270*/ 	.word	0x000000ff
        /*0274*/ 	.word	0x00034490
        /*0278*/ 	.short	0x0100
        /*027a*/ 	.byte	0x05
	.zero		1


	//   ....[19]....
        /*027c*/ 	.word	0x00000460
        /*0280*/ 	.word	0x000000ff
        /*0284*/ 	.word	0x000344a0
        /*0288*/ 	.short	0x0100
        /*028a*/ 	.byte	0x05
	.zero		1


	//   ....[20]....
        /*028c*/ 	.word	0x00000470
        /*0290*/ 	.word	0x000000ff
        /*0294*/ 	.word	0x00034498
        /*0298*/ 	.short	0x0100
        /*029a*/ 	.byte	0x05
	.zero		1


	//   ....[21]....
        /*029c*/ 	.word	0x00000480
        /*02a0*/ 	.word	0x000000ff
        /*02a4*/ 	.word	0x000344a8
        /*02a8*/ 	.short	0x0100
        /*02aa*/ 	.byte	0x05
	.zero		1


	//   ....[22]....
        /*02ac*/ 	.word	0x00000750
        /*02b0*/ 	.word	0x00000003
        /*02b4*/ 	.word	0x00000000
        /*02b8*/ 	.short	0x010a
        /*02ba*/ 	.byte	0xff
	.zero		1


	//   ....[23]....
        /*02bc*/ 	.word	0x00000770
        /*02c0*/ 	.word	0x00000003
        /*02c4*/ 	.word	0x00000000
        /*02c8*/ 	.short	0x010a
        /*02ca*/ 	.byte	0xff
	.zero		1


	//   ....[24]....
        /*02cc*/ 	.word	0x00000950
        /*02d0*/ 	.word	0x00000006
        /*02d4*/ 	.word	0x00000000
        /*02d8*/ 	.short	0x010a
        /*02da*/ 	.byte	0xff
	.zero		1


	//   ....[25]....
        /*02dc*/ 	.word	0x00000970
        /*02e0*/ 	.word	0x00000006
        /*02e4*/ 	.word	0x00000000
        /*02e8*/ 	.short	0x010a
        /*02ea*/ 	.byte	0xff
	.zero		1


	//   ....[26]....
        /*02ec*/ 	.word	0x00000a60
        /*02f0*/ 	.word	0x00000006
        /*02f4*/ 	.word	0x00000000
        /*02f8*/ 	.short	0x0101
        /*02fa*/ 	.byte	0xff
	.zero		1


	//   ....[27]....
        /*02fc*/ 	.word	0x00000eb0
        /*0300*/ 	.word	0x00000002
        /*0304*/ 	.word	0x00034400
        /*0308*/ 	.short	0x010a
        /*030a*/ 	.byte	0xff
	.zero		1


	//   ....[28]....
        /*030c*/ 	.word	0x00001250
        /*0310*/ 	.word	0x00000002
        /*0314*/ 	.word	0x00000000
        /*0318*/ 	.short	0x0101
        /*031a*/ 	.byte	0xff
	.zero		1


	//   ....[29]....
        /*031c*/ 	.word	0x00001580
        /*0320*/ 	.word	0x00000004
        /*0324*/ 	.word	0x000344a0
        /*0328*/ 	.short	0x010a
        /*032a*/ 	.byte	0x09
	.zero		1


	//   ....[30]....
        /*032c*/ 	.word	0x00001620
        /*0330*/ 	.word	0x000000ff
        /*0334*/ 	.word	0x00034460
        /*0338*/ 	.short	0x010a
        /*033a*/ 	.byte	0x0b
	.zero		1


	//   ....[31]....
        /*033c*/ 	.word	0x00001a00
        /*0340*/ 	.word	0x000000ff
        /*0344*/ 	.word	0x00034460
        /*0348*/ 	.short	0x010a
        /*034a*/ 	.byte	0x0e
	.zero		1


	//   ....[32]....
        /*034c*/ 	.word	0x00001dd0
        /*0350*/ 	.word	0x00000002
        /*0354*/ 	.word	0x000344a0
        /*0358*/ 	.short	0x010a
        /*035a*/ 	.byte	0xff
	.zero		1


	//   ....[33]....
        /*035c*/ 	.word	0x00002100
        /*0360*/ 	.word	0x00000015
        /*0364*/ 	.word	0x00000030
        /*0368*/ 	.short	0x010a
        /*036a*/ 	.byte	0xff
	.zero		1


	//   ....[34]....
        /*036c*/ 	.word	0x000024a0
        /*0370*/ 	.word	0x00000006
        /*0374*/ 	.word	0x00000030
        /*0378*/ 	.short	0x010a
        /*037a*/ 	.byte	0xff
	.zero		1


	//   ....[35]....
        /*037c*/ 	.word	0x000026e0
        /*0380*/ 	.word	0x00000015
        /*0384*/ 	.word	0x00000030
        /*0388*/ 	.short	0x010a
        /*038a*/ 	.byte	0xff
	.zero		1


	//   ....[36]....
        /*038c*/ 	.word	0x000028c0
        /*0390*/ 	.word	0x00000004
        /*0394*/ 	.word	0x00000030
        /*0398*/ 	.short	0x010a
        /*039a*/ 	.byte	0xff
	.zero		1


	//   ....[37]....
        /*039c*/ 	.word	0x00002ef0
        /*03a0*/ 	.word	0x00000002
        /*03a4*/ 	.word	0x00034490
        /*03a8*/ 	.short	0x010a
        /*03aa*/ 	.byte	0xff
	.zero		1


	//   ....[38]....
        /*03ac*/ 	.word	0x00004020
        /*03b0*/ 	.word	0x00000002
        /*03b4*/ 	.word	0x00000000
        /*03b8*/ 	.short	0x0101
        /*03ba*/ 	.byte	0xff
	.zero		1


	//   ....[39]....
        /*03bc*/ 	.word	0x000043b0
        /*03c0*/ 	.word	0x00000003
        /*03c4*/ 	.word	0x00000000
        /*03c8*/ 	.short	0x010a
        /*03ca*/ 	.byte	0xff
	.zero		1


	//   ....[40]....
        /*03cc*/ 	.word	0x00004410
        /*03d0*/ 	.word	0x00000006
        /*03d4*/ 	.word	0x00000000
        /*03d8*/ 	.short	0x010a
        /*03da*/ 	.byte	0xff
	.zero		1


	//   ....[41]....
        /*03dc*/ 	.word	0x00004470
        /*03e0*/ 	.word	0x00000002
        /*03e4*/ 	.word	0x00034400
        /*03e8*/ 	.short	0x010a
        /*03ea*/ 	.byte	0xff
	.zero		1


	//   ....[42]....
        /*03ec*/ 	.word	0x000044f0
        /*03f0*/ 	.word	0x00000004
        /*03f4*/ 	.word	0x000344a0
        /*03f8*/ 	.short	0x010a
        /*03fa*/ 	.byte	0xff
	.zero		1


	//   ....[43]....
        /*03fc*/ 	.word	0x00004560
        /*0400*/ 	.word	0x00000005
        /*0404*/ 	.word	0x00034460
        /*0408*/ 	.short	0x010a
        /*040a*/ 	.byte	0xff
	.zero		1


	//   ....[44]....
        /*040c*/ 	.word	0x000045d0
        /*0410*/ 	.word	0x00000005
        /*0414*/ 	.word	0x00034460
        /*0418*/ 	.short	0x010a
        /*041a*/ 	.byte	0xff
	.zero		1


	//   ....[45]....
        /*041c*/ 	.word	0x00004640
        /*0420*/ 	.word	0x00000015
        /*0424*/ 	.word	0x00000030
        /*0428*/ 	.short	0x010a
        /*042a*/ 	.byte	0xff
	.zero		1


	//   ....[46]....
        /*042c*/ 	.word	0x000046a0
        /*0430*/ 	.word	0x00000006
        /*0434*/ 	.word	0x00000030
        /*0438*/ 	.short	0x010a
        /*043a*/ 	.byte	0xff
	.zero		1


	//   ....[47]....
        /*043c*/ 	.word	0x00004710
        /*0440*/ 	.word	0x00000015
        /*0444*/ 	.word	0x00000030
        /*0448*/ 	.short	0x010a
        /*044a*/ 	.byte	0xff
	.zero		1


	//   ....[48]....
        /*044c*/ 	.word	0x00004780
        /*0450*/ 	.word	0x00000004
        /*0454*/ 	.word	0x00000030
        /*0458*/ 	.short	0x010a
        /*045a*/ 	.byte	0xff
	.zero		1


	//   ....[49]....
        /*045c*/ 	.word	0x000047e0
        /*0460*/ 	.word	0x00000002
        /*0464*/ 	.word	0x00034490
        /*0468*/ 	.short	0x010a
        /*046a*/ 	.byte	0xff
	.zero		1


	//----- nvinfo : EIATTR_NUM_MBARRIERS
	.align		4
.L_59:
        /*046c*/ 	.byte	0x03, 0x38
        /*046e*/ 	.short	0x0016


	//----- nvinfo : EIATTR_EXIT_INSTR_OFFSETS
	.align		4
        /*0470*/ 	.byte	0x04, 0x1c
        /*0472*/ 	.short	(.L_61 - .L_60)


	//   ....[0]....
.L_60:
        /*0474*/ 	.word	0x00000cc0


	//   ....[1]....
        /*0478*/ 	.word	0x000012a0


	//   ....[2]....
        /*047c*/ 	.word	0x00001d50


	//   ....[3]....
        /*0480*/ 	.word	0x00001e00


	//   ....[4]....
        /*0484*/ 	.word	0x00001e60


	//   ....[5]....
        /*0488*/ 	.word	0x00002af0


	//   ....[6]....
        /*048c*/ 	.word	0x00002b50


	//   ....[7]....
        /*0490*/ 	.word	0x000041a0


	//   ....[8]....
        /*0494*/ 	.word	0x00004390


	//----- nvinfo : EIATTR_MAX_THREADS
	.align		4
.L_61:
        /*0498*/ 	.byte	0x04, 0x05
        /*049a*/ 	.short	(.L_63 - .L_62)
.L_62:
        /*049c*/ 	.word	0x00000100
        /*04a0*/ 	.word	0x00000001
        /*04a4*/ 	.word	0x00000001


	//----- nvinfo : EIATTR_CRS_STACK_SIZE
	.align		4
.L_63:
        /*04a8*/ 	.byte	0x04, 0x1e
        /*04aa*/ 	.short	(.L_65 - .L_64)
.L_64:
        /*04ac*/ 	.word	0x00000000


	//----- nvinfo : EIATTR_CBANK_PARAM_SIZE
	.align		4
.L_65:
        /*04b0*/ 	.byte	0x03, 0x19
        /*04b2*/ 	.short	0x02c0


	//----- nvinfo : EIATTR_PARAM_CBANK
	.align		4
        /*04b4*/ 	.byte	0x04, 0x0a
        /*04b6*/ 	.short	(.L_67 - .L_66)
	.align		4
.L_66:
        /*04b8*/ 	.word	index@(.nv.constant0._ZN9deep_gemm24sm100_fp8_gemm_1d1d_implILN4cute4UMMA5MajorE0ELS3_0ELj0ELj4096ELj7168ELj128ELj192ELj128ELj1ELj128ELj128ELj128ELj6ELj128ELj128ELj2ELb0ELj150ELNS_8GemmTypeE0ELb0EN7cutlass10bfloat16_tENS_16EpilogueIdentityEEEvPijjj14CUtensorMap_stS9_S9_S9_S9_)
        /*04bc*/ 	.short	0x0380
        /*04be*/ 	.short	0x02c0


	//----- nvinfo : EIATTR_SW_WAR
	.align		4
.L_67:
        /*04c0*/ 	.byte	0x04, 0x36
        /*04c2*/ 	.short	(.L_69 - .L_68)
.L_68:
        /*04c4*/ 	.word	0x00000008
.L_69:


//--------------------- .nv.compat                --------------------------
	.section	.nv.compat,"",@"SHT_CUDA_COMPAT_INFO"
	.align	4
        /*0000*/ 	.byte	0x02, 0x02, 0x02, 0x00, 0x02, 0x05, 0x05, 0x00, 0x02, 0x03, 0x01, 0x00, 0x02, 0x06, 0x01, 0x00


//--------------------- .nv.callgraph             --------------------------
	.section	.nv.callgraph,"",@"SHT_CUDA_CALLGRAPH"
	.align	4
	.sectionentsize	8
	.align		4
        /*0000*/ 	.word	0x00000000
	.align		4
        /*0004*/ 	.word	0xffffffff
	.align		4
        /*0008*/ 	.word	0x00000000
	.align		4
        /*000c*/ 	.word	0xfffffffe
	.align		4
        /*0010*/ 	.word	0x00000000
	.align		4
        /*0014*/ 	.word	0xfffffffd
	.align		4
        /*0018*/ 	.word	0x00000000
	.align		4
        /*001c*/ 	.word	0xfffffffc


//--------------------- .nv.constant4             --------------------------
	.section	.nv.constant4,"a",@progbits
	.align	8
	.align		8
.nv.constant4:
        /*0000*/ 	.dword	_ZN47_INTERNAL_58e6e22c_9_kernel_cu_4c74f575_28953424cuda3std3__45__cpo5beginE
	.align		8
        /*0008*/ 	.dword	_ZN47_INTERNAL_58e6e22c_9_kernel_cu_4c74f575_28953424cuda3std3__45__cpo3endE
	.align		8
        /*0010*/ 	.dword	_ZN47_INTERNAL_58e6e22c_9_kernel_cu_4c74f575_28953424cuda3std3__45__cpo6cbeginE
	.align		8
        /*0018*/ 	.dword	_ZN47_INTERNAL_58e6e22c_9_kernel_cu_4c74f575_28953424cuda3std3__45__cpo4cendE
	.align		8
        /*0020*/ 	.dword	_ZN47_INTERNAL_58e6e22c_9_kernel_cu_4c74f575_28953424cuda3std3__449_GLOBAL__N__58e6e22c_9_kernel_cu_4c74f575_28953426ignoreE
	.align		8
        /*0028*/ 	.dword	_ZN47_INTERNAL_58e6e22c_9_kernel_cu_4c74f575_28953424cuda3std3__419piecewise_constructE
	.align		8
        /*0030*/ 	.dword	_ZN47_INTERNAL_58e6e22c_9_kernel_cu_4c74f575_28953424cuda3std3__48in_placeE
	.align		8
        /*0038*/ 	.dword	_ZN47_INTERNAL_58e6e22c_9_kernel_cu_4c74f575_28953424cuda3std6ranges3__45__cpo4swapE
	.align		8
        /*0040*/ 	.dword	_ZN47_INTERNAL_58e6e22c_9_kernel_cu_4c74f575_28953424cuda3std6ranges3__45__cpo9iter_moveE
	.align		8
        /*0048*/ 	.dword	_ZN47_INTERNAL_58e6e22c_9_kernel_cu_4c74f575_28953424cute7productE
	.align		8
        /*0050*/ 	.dword	_ZN47_INTERNAL_58e6e22c_9_kernel_cu_4c74f575_28953424cute1_E


//--------------------- .text._ZN9deep_gemm24sm100_fp8_gemm_1d1d_implILN4cute4UMMA5MajorE0ELS3_0ELj0ELj4096ELj7168ELj128ELj192ELj128ELj1ELj128ELj128ELj128ELj6ELj128ELj128ELj2ELb0ELj150ELNS_8GemmTypeE0ELb0EN7cutlass10bfloat16_tENS_16EpilogueIdentityEEEvPijjj14CUtensorMap_stS9_S9_S9_S9_ --------------------------
	.section	.text._ZN9deep_gemm24sm100_fp8_gemm_1d1d_implILN4cute4UMMA5MajorE0ELS3_0ELj0ELj4096ELj7168ELj128ELj192ELj128ELj1ELj128ELj128ELj128ELj6ELj128ELj128ELj2ELb0ELj150ELNS_8GemmTypeE0ELb0EN7cutlass10bfloat16_tENS_16EpilogueIdentityEEEvPijjj14CUtensorMap_stS9_S9_S9_S9_,"ax",@progbits
	.align	128
        .global         _ZN9deep_gemm24sm100_fp8_gemm_1d1d_implILN4cute4UMMA5MajorE0ELS3_0ELj0ELj4096ELj7168ELj128ELj192ELj128ELj1ELj128ELj128ELj128ELj6ELj128ELj128ELj2ELb0ELj150ELNS_8GemmTypeE0ELb0EN7cutlass10bfloat16_tENS_16EpilogueIdentityEEEvPijjj14CUtensorMap_stS9_S9_S9_S9_
        .type           _ZN9deep_gemm24sm100_fp8_gemm_1d1d_implILN4cute4UMMA5MajorE0ELS3_0ELj0ELj4096ELj7168ELj128ELj192ELj128ELj1ELj128ELj128ELj128ELj6ELj128ELj128ELj2ELb0ELj150ELNS_8GemmTypeE0ELb0EN7cutlass10bfloat16_tENS_16EpilogueIdentityEEEvPijjj14CUtensorMap_stS9_S9_S9_S9_,@function
        .size           _ZN9deep_gemm24sm100_fp8_gemm_1d1d_implILN4cute4UMMA5MajorE0ELS3_0ELj0ELj4096ELj7168ELj128ELj192ELj128ELj1ELj128ELj128ELj128ELj6ELj128ELj128ELj2ELb0ELj150ELNS_8GemmTypeE0ELb0EN7cutlass10bfloat16_tENS_16EpilogueIdentityEEEvPijjj14CUtensorMap_stS9_S9_S9_S9_,(.L_x_83 - _ZN9deep_gemm24sm100_fp8_gemm_1d1d_implILN4cute4UMMA5MajorE0ELS3_0ELj0ELj4096ELj7168ELj128ELj192ELj128ELj1ELj128ELj128ELj128ELj6ELj128ELj128ELj2ELb0ELj150ELNS_8GemmTypeE0ELb0EN7cutlass10bfloat16_tENS_16EpilogueIdentityEEEvPijjj14CUtensorMap_stS9_S9_S9_S9_)
        .other          _ZN9deep_gemm24sm100_fp8_gemm_1d1d_implILN4cute4UMMA5MajorE0ELS3_0ELj0ELj4096ELj7168ELj128ELj192ELj128ELj1ELj128ELj128ELj128ELj6ELj128ELj128ELj2ELb0ELj150ELNS_8GemmTypeE0ELb0EN7cutlass10bfloat16_tENS_16EpilogueIdentityEEEvPijjj14CUtensorMap_stS9_S9_S9_S9_,@"STO_CUDA_ENTRY STV_DEFAULT"
_ZN9deep_gemm24sm100_fp8_gemm_1d1d_implILN4cute4UMMA5MajorE0ELS3_0ELj0ELj4096ELj7168ELj128ELj192ELj128ELj1ELj128ELj128ELj128ELj6ELj128ELj128ELj2ELb0ELj150ELNS_8GemmTypeE0ELb0EN7cutlass10bfloat16_tENS_16EpilogueIdentityEEEvPijjj14CUtensorMap_stS9_S9_S9_S9_:
.text._ZN9deep_gemm24sm100_fp8_gemm_1d1d_implILN4cute4UMMA5MajorE0ELS3_0ELj0ELj4096ELj7168ELj128ELj192ELj128ELj1ELj128ELj128ELj128ELj6ELj128ELj128ELj2ELb0ELj150ELNS_8GemmTypeE0ELb0EN7cutlass10bfloat16_tENS_16EpilogueIdentityEEEvPijjj14CUtensorMap_stS9_S9_S9_S9_:
[----:B------:R-:W1:Y:S01]  /*0000*/  LDC R1, c[0x0][0x37c] ;  /* 0x0000df00ff017b82 */ /* 0x000e620000000800 */
[----:B------:R-:W2:Y:S02]  /*0010*/  S2R R0, SR_TID.X ;  /* 0x0000000000007919 */ /* 0x000ea40000002100 */
[----:B--2---:R-:W-:-:S05]  /*0020*/  SHF.R.U32.HI R0, RZ, 0x5, R0 ;  /* 0x00000005ff007819 */ /* 0x004fca0000011600 */
[----:B------:R-:W2:Y:S02]  /*0030*/  SHFL.IDX PT, R4, R0, RZ, 0x1f ;  /* 0x00001fff00047589 */ /* 0x000ea400000e0000 */
[----:B--2---:R-:W-:-:S13]  /*0040*/  ISETP.NE.AND P0, PT, R4, 0x2, PT ;  /* 0x000000020400780c */ /* 0x004fda0003f05270 */
[----:B-1----:R-:W-:Y:S05]  /*0050*/  @!P0 BRA `(.L_x_0) ;  /* 0x0000000400188947 */ /* 0x002fea0003800000 */
[----:B------:R-:W-:-:S13]  /*0060*/  ISETP.NE.AND P0, PT, R4, 0x1, PT ;  /* 0x000000010400780c */ /* 0x000fda0003f05270 */
[----:B------:R-:W-:Y:S05]  /*0070*/  @!P0 BRA `(.L_x_1) ;  /* 0x0000000000608947 */ /* 0x000fea0003800000 */
[----:B------:R-:W-:-:S13]  /*0080*/  ISETP.NE.AND P0, PT, R4, RZ, PT ;  /* 0x000000ff0400720c */ /* 0x000fda0003f05270 */
[----:B------:R-:W-:Y:S05]  /*0090*/  @P0 BRA `(.L_x_2) ;  /* 0x0000000800940947 */ /* 0x000fea0003800000 */
[----:B------:R-:W-:Y:S01]  /*00a0*/  ELECT P0, URZ, PT ;  /* 0x0000000000ff782f */ /* 0x000fe20003800000 */
[----:B------:R-:W-:-:S12]  /*00b0*/  BSSY.RECONVERGENT B0, `(.L_x_3) ;  /* 0x0000013000007945 */ /* 0x000fd80003800200 */
[----:B------:R-:W-:Y:S05]  /*00c0*/  @!P0 BRA `(.L_x_4) ;  /* 0x0000000000448947 */ /* 0x000fea0003800000 */
[----:B------:R-:W1:Y:S02]  /*00d0*/  LDCU.64 UR4, c[0x0][0x348] ;  /* 0x00006900ff0477ac */ /* 0x000e640008000a00 */
[----:B-1----:R-:W-:Y:S02]  /*00e0*/  UIADD3 UR12, UP4, UPT, UR4, 0x40, URZ ;  /* 0x00000040040c7890 */ /* 0x002fe4000ff9e0ff */
[----:B------:R-:W-:Y:S02]  /*00f0*/  UIADD3 UR10, UP3, UPT, UR4, 0xc0, URZ ;  /* 0x000000c0040a7890 */ /* 0x000fe4000ff7e0ff */
[----:B------:R-:W-:Y:S02]  /*0100*/  UIADD3 UR8, UP2, UPT, UR4, 0x140, URZ ;  /* 0x0000014004087890 */ /* 0x000fe4000ff5e0ff */
[----:B------:R-:W-:Y:S02]  /*0110*/  UIADD3 UR6, UP1, UPT, UR4, 0x1c0, URZ ;  /* 0x000001c004067890 */ /* 0x000fe4000ff3e0ff */
[----:B------:R-:W-:-:S02]  /*0120*/  UIADD3 UR4, UP0, UPT, UR4, 0x240, URZ ;  /* 0x0000024004047890 */ /* 0x000fc4000ff1e0ff */
[----:B------:R-:W-:Y:S02]  /*0130*/  UIADD3.X UR13, UPT, UPT, URZ, UR5, URZ, UP4, !UPT ;  /* 0x00000005ff0d7290 */ /* 0x000fe4000a7fe4ff */
[----:B------:R-:W-:Y:S02]  /*0140*/  UIADD3.X UR11, UPT, UPT, URZ, UR5, URZ, UP3, !UPT ;  /* 0x00000005ff0b7290 */ /* 0x000fe40009ffe4ff */
[----:B------:R-:W-:Y:S02]  /*0150*/  UIADD3.X UR9, UPT, UPT, URZ, UR5, URZ, UP2, !UPT ;  /* 0x00000005ff097290 */ /* 0x000fe400097fe4ff */
[----:B------:R-:W-:Y:S02]  /*0160*/  UIADD3.X UR7, UPT, UPT, URZ, UR5, URZ, UP1, !UPT ;  /* 0x00000005ff077290 */ /* 0x000fe40008ffe4ff */
[----:B------:R-:W-:Y:S01]  /*0170*/  UIADD3.X UR5, UPT, UPT, URZ, UR5, URZ, UP0, !UPT ;  /* 0x00000005ff057290 */ /* 0x000fe200087fe4ff */
[----:B------:R1:W-:Y:S02]  /*0180*/  UTMACCTL.PF [UR12] ;  /* 0x000000000c0079b9 */ /* 0x0003e40008040000 */
[----:B------:R1:W-:Y:S02]  /*0190*/  UTMACCTL.PF [UR10] ;  /* 0x000000000a0079b9 */ /* 0x0003e40008040000 */
[----:B------:R1:W-:Y:S02]  /*01a0*/  UTMACCTL.PF [UR8] ;  /* 0x00000000080079b9 */ /* 0x0003e40008040000 */
[----:B------:R1:W-:Y:S02]  /*01b0*/  UTMACCTL.PF [UR6] ;  /* 0x00000000060079b9 */ /* 0x0003e40008040000 */
[----:B------:R1:W-:Y:S02]  /*01c0*/  UTMACCTL.PF [UR4] ;  /* 0x00000000040079b9 */ /* 0x0003e40008040000 */
[----:B-1----:R-:W-:Y:S01]  /*01d0*/  NOP ;  /* 0x0000000000007918 */ /* 0x002fe20000000000 */
.L_x_4:
[----:B------:R-:W-:Y:S05]  /*01e0*/  BSYNC.RECONVERGENT B0 ;  /* 0x0000000000007941 */ /* 0x000fea0003800200 */
.L_x_3:
[----:B------:R-:W-:Y:S05]  /*01f0*/  BRA `(.L_x_2) ;  /* 0x00000008003c7947 */ /* 0x000fea0003800000 */
.L_x_1:
[----:B------:R-:W-:Y:S01]  /*0200*/  ELECT P0, URZ, PT ;  /* 0x0000000000ff782f */ /* 0x000fe20003800000 */
[----:B------:R-:W-:-:S12]  /*0210*/  BSSY.RECONVERGENT B0, `(.L_x_5) ;  /* 0x0000029000007945 */ /* 0x000fd80003800200 */
[----:B------:R-:W-:Y:S05]  /*0220*/  @!P0 BRA `(.L_x_6) ;  /* 0x00000000009c8947 */ /* 0x000fea0003800000 */
[----:B------:R-:W1:Y:S01]  /*0230*/  S2UR UR5, SR_CgaCtaId ;  /* 0x00000000000579c3 */ /* 0x000e620000008800 */
[----:B------:R-:W-:Y:S01]  /*0240*/  UMOV UR7, 0x400 ;  /* 0x0000040000077882 */ /* 0x000fe20000000000 */
[----:B------:R-:W-:Y:S01]  /*0250*/  UMOV UR6, 0x1 ;  /* 0x0000000100067882 */ /* 0x000fe20000000000 */
[----:B------:R-:W-:Y:S02]  /*0260*/  UMOV UR4, 0x40 ;  /* 0x0000004000047882 */ /* 0x000fe40000000000 */
[----:B------:R-:W-:-:S04]  /*0270*/  UIADD3 UR8, UPT, UPT, -UR4, 0x100000, URZ ;  /* 0x0010000004087890 */ /* 0x000fc8000fffe1ff */
[----:B------:R-:W-:Y:S02]  /*0280*/  USHF.L.U32 UR9, UR8, 0xb, URZ ;  /* 0x0000000b08097899 */ /* 0x000fe400080006ff */
[----:B------:R-:W-:Y:S01]  /*0290*/  USHF.L.U32 UR8, UR8, 0x1, URZ ;  /* 0x0000000108087899 */ /* 0x000fe200080006ff */
[----:B------:R-:W-:Y:S02]  /*02a0*/  UMOV UR4, 0x100 ;  /* 0x0000010000047882 */ /* 0x000fe40000000000 */
[----:B------:R-:W-:-:S04]  /*02b0*/  UIADD3 UR10, UPT, UPT, -UR4, 0x100000, URZ ;  /* 0x00100000040a7890 */ /* 0x000fc8000fffe1ff */
[----:B------:R-:W-:Y:S02]  /*02c0*/  USHF.L.U32 UR11, UR10, 0xb, URZ ;  /* 0x0000000b0a0b7899 */ /* 0x000fe400080006ff */
[----:B------:R-:W-:Y:S02]  /*02d0*/  USHF.L.U32 UR10, UR10, 0x1, URZ ;  /* 0x000000010a0a7899 */ /* 0x000fe400080006ff */
[----:B-1----:R-:W-:Y:S02]  /*02e0*/  ULEA UR5, UR5, UR7, 0x18 ;  /* 0x0000000705057291 */ /* 0x002fe4000f8ec0ff */
[----:B------:R-:W-:-:S04]  /*02f0*/  UIADD3 UR6, UPT, UPT, -UR6, 0x100000, URZ ;  /* 0x0010000006067890 */ /* 0x000fc8000fffe1ff */
[----:B------:R-:W-:Y:S02]  /*0300*/  USHF.L.U32 UR7, UR6, 0xb, URZ ;  /* 0x0000000b06077899 */ /* 0x000fe400080006ff */
[----:B------:R-:W-:Y:S01]  /*0310*/  USHF.L.U32 UR6, UR6, 0x1, URZ ;  /* 0x0000000106067899 */ /* 0x000fe200080006ff */
[----:B------:R-:W1:Y:S11]  /*0320*/  FENCE.VIEW.ASYNC.S ;  /* 0x00000000000073c6 */ /* 0x000e760000000000 */
[----:B-1----:R1:W2:Y:S01]  /*0330*/  SYNCS.EXCH.64 URZ, [UR5+0x34400], UR6 ;  /* 0x0344000605ff75b2 */ /* 0x0022a20008000100 */
[----:B------:R1:W3:Y:S01]  /*0340*/  SYNCS.EXCH.64 URZ, [UR5+0x34430], UR6 ;  /* 0x0344300605ff75b2 */ /* 0x0002e20008000100 */
[----:B------:R1:W4:Y:S01]  /*0350*/  SYNCS.EXCH.64 URZ, [UR5+0x34460], UR8 ;  /* 0x0344600805ff75b2 */ /* 0x0003220008000100 */
[----:B------:R1:W5:Y:S01]  /*0360*/  SYNCS.EXCH.64 URZ, [UR5+0x34408], UR6 ;  /* 0x0344080605ff75b2 */ /* 0x0003620008000100 */
[----:B------:R1:W1:Y:S01]  /*0370*/  SYNCS.EXCH.64 URZ, [UR5+0x34438], UR6 ;  /* 0x0344380605ff75b2 */ /* 0x0002620008000100 */
        /* <DEDUP_REMOVED lines=17> */
[----:B------:R-:W-:Y:S01]  /*0490*/  NOP ;  /* 0x0000000000007918 */ /* 0x000fe20000000000 */
.L_x_6:
[----:B-1----:R-:W-:Y:S05]  /*04a0*/  BSYNC.RECONVERGENT B0 ;  /* 0x0000000000007941 */ /* 0x002fea0003800200 */
.L_x_5:
[----:B------:R-:W-:Y:S05]  /*04b0*/  BRA `(.L_x_2) ;  /* 0x00000004008c7947 */ /* 0x000fea0003800000 */
.L_x_0:
[----:B------:R-:W1:Y:S01]  /*04c0*/  S2R R5, SR_CgaCtaId ;  /* 0x0000000000057919 */ /* 0x000e620000008800 */
[----:B------:R-:W-:Y:S01]  /*04d0*/  NOP ;  /* 0x0000000000007918 */ /* 0x000fe20000000000 */
[----:B------:R-:W-:-:S04]  /*04e0*/  MOV R0, 0x40 ;  /* 0x0000004000007802 */ /* 0x000fc80000000f00 */
[----:B-1----:R-:W-:-:S06]  /*04f0*/  LEA R0, R5, R0, 0x18 ;  /* 0x0000000005007211 */ /* 0x002fcc00078ec0ff */
[----:B------:R-:W1:Y:S02]  /*0500*/  LDS.U8 R0, [R0] ;  /* 0x0000000000007984 */ /* 0x000e640000000000 */
[----:B-1----:R-:W-:Y:S02]  /*0510*/  ISETP.NE.AND P0, PT, R0, RZ, PT ;  /* 0x000000ff0000720c */ /* 0x002fe40003f05270 */
[----:B------:R-:W-:-:S04]  /*0520*/  MOV R0, 0x400 ;  /* 0x0000040000007802 */ /* 0x000fc80000000f00 */
[----:B------:R-:W-:-:S07]  /*0530*/  LEA R0, R5, R0, 0x18 ;  /* 0x0000000005007211 */ /* 0x000fce00078ec0ff */
[----:B------:R-:W-:Y:S05]  /*0540*/  @P0 BRA `(.L_x_7) ;  /* 0x0000000400500947 */ /* 0x000fea0003800000 */
[C---:B------:R-:W-:Y:S02]  /*0550*/  LOP3.LUT R2, R5.reuse, 0x1, RZ, 0xc0, !PT ;  /* 0x0000000105027812 */ /* 0x040fe400078ec0ff */
[----:B------:R-:W-:Y:S02]  /*0560*/  LOP3.LUT R13, R5, 0x1, RZ, 0x3c, !PT ;  /* 0x00000001050d7812 */ /* 0x000fe400078e3cff */
[----:B------:R-:W-:-:S13]  /*0570*/  ISETP.NE.U32.AND P1, PT, R2, 0x1, PT ;  /* 0x000000010200780c */ /* 0x000fda0003f25070 */
[----:B------:R-:W-:Y:S05]  /*0580*/  @!P1 BRA `(.L_x_8) ;  /* 0x0000000000c49947 */ /* 0x000fea0003800000 */
[----:B------:R-:W-:Y:S01]  /*0590*/  ELECT P0, URZ, PT ;  /* 0x0000000000ff782f */ /* 0x000fe20003800000 */
[----:B------:R-:W-:-:S12]  /*05a0*/  BSSY B0, `(.L_x_8) ;  /* 0x000002f000007945 */ /* 0x000fd80003800000 */
[----:B------:R-:W-:Y:S05]  /*05b0*/  @!P0 BRA `(.L_x_9) ;  /* 0x0000000000b48947 */ /* 0x000fea0003800000 */
[----:B------:R-:W-:-:S05]  /*05c0*/  UMOV UR4, 0x10 ;  /* 0x0000001000047882 */ /* 0x000fca0000000000 */
[----:B------:R-:W-:Y:S04]  /*05d0*/  DEPBAR.LE SB1, 0x36 ;  /* 0x00009d800000791a */ /* 0x000fe80000000000 */
[----:B------:R-:W1:Y:S02]  /*05e0*/  UTCATOMSWS.2CTA.FIND_AND_SET.ALIGN UP0, UR4, UR4 ;  /* 0x00000004000475e3 */ /* 0x000e640008200800 */
[----:B-1----:R-:W-:Y:S01]  /*05f0*/  PLOP3.LUT P0, PT, PT, PT, UP0, 0x80, 0x8 ;  /* 0x000000000008781c */ /* 0x002fe20003f0f008 */
[----:B------:R-:W-:-:S03]  /*0600*/  IMAD.U32 R12, RZ, RZ, UR4 ;  /* 0x00000004ff0c7e24 */ /* 0x000fc6000f8e00ff */
[----:B------:R-:W-:-:S04]  /*0610*/  SEL R2, RZ, 0xffffffff, !P0 ;  /* 0xffffffffff027807 */ /* 0x000fc80004000000 */
[----:B------:R-:W-:-:S13]  /*0620*/  ISETP.NE.AND P0, PT, R2, RZ, PT ;  /* 0x000000ff0200720c */ /* 0x000fda0003f05270 */
[----:B------:R-:W-:Y:S05]  /*0630*/  @P0 BRA `(.L_x_10) ;  /* 0x0000000000240947 */ /* 0x000fea0003800000 */
.L_x_11:
[----:B------:R-:W-:Y:S05]  /*0640*/  NANOSLEEP 0x64 ;  /* 0x000000640000795d */ /* 0x000fea0003800000 */
[----:B------:R-:W-:-:S05]  /*0650*/  UMOV UR4, 0x10 ;  /* 0x0000001000047882 */ /* 0x000fca0000000000 */
[----:B------:R-:W-:Y:S04]  /*0660*/  DEPBAR.LE SB1, 0x36 ;  /* 0x00009d800000791a */ /* 0x000fe80000000000 */
[----:B------:R-:W1:Y:S02]  /*0670*/  UTCATOMSWS.2CTA.FIND_AND_SET.ALIGN UP0, UR4, UR4 ;  /* 0x00000004000475e3 */ /* 0x000e640008200800 */
[----:B-1----:R-:W-:Y:S01]  /*0680*/  PLOP3.LUT P0, PT, PT, PT, UP0, 0x80, 0x8 ;  /* 0x000000000008781c */ /* 0x002fe20003f0f008 */
[----:B------:R-:W-:-:S03]  /*0690*/  IMAD.U32 R12, RZ, RZ, UR4 ;  /* 0x00000004ff0c7e24 */ /* 0x000fc6000f8e00ff */
[----:B------:R-:W-:-:S04]  /*06a0*/  SEL R2, RZ, 0xffffffff, !P0 ;  /* 0xffffffffff027807 */ /* 0x000fc80004000000 */
[----:B------:R-:W-:-:S13]  /*06b0*/  ISETP.NE.AND P0, PT, R2, RZ, PT ;  /* 0x000000ff0200720c */ /* 0x000fda0003f05270 */
[----:B------:R-:W-:Y:S05]  /*06c0*/  @!P0 BRA `(.L_x_11) ;  /* 0xfffffffc00dc8947 */ /* 0x000fea000383ffff */
.L_x_10:
[----:B------:R-:W-:Y:S01]  /*06d0*/  MOV R11, 0x60 ;  /* 0x00000060000b7802 */ /* 0x000fe20000000f00 */
[----:B------:R-:W-:Y:S01]  /*06e0*/  VIADD R2, R0, 0x344b0 ;  /* 0x000344b000027836 */ /* 0x000fe20000000000 */
[----:B------:R-:W-:Y:S01]  /*06f0*/  MOV R3, 0x58 ;  /* 0x0000005800037802 */ /* 0x000fe20000000f00 */
[----:B------:R-:W-:Y:S01]  /*0700*/  IMAD.MOV.U32 R8, RZ, RZ, 0x4 ;  /* 0x00000004ff087424 */ /* 0x000fe200078e00ff */
[C---:B------:R-:W-:Y:S02]  /*0710*/  LEA R11, R5.reuse, R11, 0x18 ;  /* 0x0000000b050b7211 */ /* 0x040fe400078ec0ff */
[----:B------:R-:W-:-:S03]  /*0720*/  LEA R3, R5, R3, 0x18 ;  /* 0x0000000305037211 */ /* 0x000fc600078ec0ff */
[----:B------:R-:W1:Y:S02]  /*0730*/  LDS R6, [R11] ;  /* 0x000000000b067984 */ /* 0x000e640000000800 */
[----:B-1----:R-:W-:-:S04]  /*0740*/  IMAD.U32 R6, R6, -0x80000000, RZ ;  /* 0x8000000006067824 */ /* 0x002fc800078e00ff */
[----:B------:R-:W1:Y:S02]  /*0750*/  SYNCS.PHASECHK.TRANS64.TRYWAIT P0, [R3+URZ], R6 ;  /* 0x00000006030075a7 */ /* 0x000e6400080011ff */
[----:B-1----:R-:W-:Y:S05]  /*0760*/  @P0 BRA `(.L_x_12) ;  /* 0x0000000000080947 */ /* 0x002fea0003800000 */
[----:B------:R-:W1:Y:S02]  /*0770*/  SYNCS.PHASECHK.TRANS64.TRYWAIT P0, [R3+URZ], R6 ;  /* 0x00000006030075a7 */ /* 0x000e6400080011ff */
[----:B-1----:R-:W-:Y:S05]  /*0780*/  @!P0 BRA `(.L_x_13) ;  /* 0x0000003c00048947 */ /* 0x002fea0003800000 */
.L_x_12:
[C---:B-1----:R-:W-:Y:S01]  /*0790*/  PRMT R3, R13.reuse, 0x654, R3 ;  /* 0x000006540d037816 */ /* 0x042fe20000000003 */
[C---:B------:R-:W-:Y:S01]  /*07a0*/  IMAD.SHL.U32 R10, R12.reuse, 0x20, RZ ;  /* 0x000000200c0a7824 */ /* 0x040fe200078e00ff */
[----:B------:R-:W-:Y:S01]  /*07b0*/  PRMT R2, R13, 0x654, R2 ;  /* 0x000006540d027816 */ /* 0x000fe20000000002 */
[----:B------:R-:W-:Y:S01]  /*07c0*/  IMAD.MOV.U32 R7, RZ, RZ, 0xffff ;  /* 0x0000ffffff077424 */ /* 0x000fe200078e00ff */
[----:B------:R1:W-:Y:S01]  /*07d0*/  SYNCS.ARRIVE.TRANS64.RED RZ, [R3+URZ], R8 ;  /* 0x0000000803ff79a7 */ /* 0x0003e200080004ff */
[----:B------:R-:W-:Y:S01]  /*07e0*/  IMAD.MOV.U32 R6, RZ, RZ, 0x1 ;  /* 0x00000001ff067424 */ /* 0x000fe200078e00ff */
[----:B------:R-:W-:Y:S01]  /*07f0*/  STS [R0+0x344b0], R10 ;  /* 0x0344b00a00007388 */ /* 0x000fe20000000800 */
[----:B------:R-:W-:Y:S01]  /*0800*/  VIADD R9, R12, 0x10 ;  /* 0x000000100c097836 */ /* 0x000fe20000000000 */
[----:B------:R-:W-:Y:S02]  /*0810*/  SHF.L.U32 R7, R7, R12, RZ ;  /* 0x0000000c07077219 */ /* 0x000fe400000006ff */
[----:B------:R2:W-:Y:S02]  /*0820*/  STAS [R2.64], R12 ;  /* 0x0000000c02007dbd */ /* 0x0005e4000c0008ff */
[----:B------:R-:W-:-:S04]  /*0830*/  SHF.L.U32 R9, R6, R9, RZ ;  /* 0x0000000906097219 */ /* 0x000fc800000006ff */
[----:B------:R-:W-:Y:S02]  /*0840*/  LOP3.LUT R7, R9, R7, RZ, 0xfc, !PT ;  /* 0x0000000709077212 */ /* 0x000fe400078efcff */
[----:B--2---:R-:W-:-:S04]  /*0850*/  MOV R2, 0x50 ;  /* 0x0000005000027802 */ /* 0x004fc80000000f00 */
[----:B------:R-:W-:-:S05]  /*0860*/  LEA R2, R5, R2, 0x18 ;  /* 0x0000000205027211 */ /* 0x000fca00078ec0ff */
[----:B------:R1:W-:Y:S04]  /*0870*/  ATOMS.OR RZ, [R2], R7 ;  /* 0x0000000702ff738c */ /* 0x0003e80003000000 */
[----:B------:R1:W-:Y:S02]  /*0880*/  ATOMS.XOR RZ, [R11], R6 ;  /* 0x000000060bff738c */ /* 0x0003e40003800000 */
.L_x_9:
[----:B------:R-:W-:Y:S05]  /*0890*/  BSYNC B0 ;  /* 0x0000000000007941 */ /* 0x000fea0003800000 */
.L_x_8:
[----:B------:R-:W-:Y:S05]  /*08a0*/  @P1 BRA `(.L_x_14) ;  /* 0x0000000000881947 */ /* 0x000fea0003800000 */
[----:B------:R-:W-:Y:S05]  /*08b0*/  WARPSYNC.ALL ;  /* 0x0000000000007948 */ /* 0x000fea0003800000 */
[----:B------:R-:W-:Y:S01]  /*08c0*/  NOP ;  /* 0x0000000000007918 */ /* 0x000fe20000000000 */
[----:B------:R-:W-:-:S13]  /*08d0*/  ELECT P0, URZ, PT ;  /* 0x0000000000ff782f */ /* 0x000fda0003800000 */
[----:B------:R-:W-:Y:S05]  /*08e0*/  @!P0 BRA `(.L_x_14) ;  /* 0x0000000000788947 */ /* 0x000fea0003800000 */
[----:B-1----:R-:W-:Y:S02]  /*08f0*/  MOV R7, 0x60 ;  /* 0x0000006000077802 */ /* 0x002fe40000000f00 */
[----:B------:R-:W-:Y:S02]  /*0900*/  MOV R6, 0x58 ;  /* 0x0000005800067802 */ /* 0x000fe40000000f00 */
        /* <DEDUP_REMOVED lines=8> */
.L_x_15:
[----:B------:R-:W2:Y:S01]  /*0990*/  LDS R10, [R0+0x344b0] ;  /* 0x0344b000000a7984 */ /* 0x000ea20000000800 */
[----:B-1----:R-:W-:Y:S01]  /*09a0*/  IMAD.MOV.U32 R3, RZ, RZ, 0xffff ;  /* 0x0000ffffff037424 */ /* 0x002fe200078e00ff */
[----:B------:R-:W-:Y:S01]  /*09b0*/  PRMT R6, R13, 0x654, R6 ;  /* 0x000006540d067816 */ /* 0x000fe20000000006 */
[----:B------:R-:W-:Y:S02]  /*09c0*/  IMAD.MOV.U32 R2, RZ, RZ, 0x1 ;  /* 0x00000001ff027424 */ /* 0x000fe400078e00ff */
[C---:B--2---:R-:W-:Y:S01]  /*09d0*/  IMAD.SHL.U32 R9, R10.reuse, 0x20, RZ ;  /* 0x000000200a097824 */ /* 0x044fe200078e00ff */
[----:B------:R-:W-:Y:S01]  /*09e0*/  SHF.L.U32 R3, R3, R10, RZ ;  /* 0x0000000a03037219 */ /* 0x000fe200000006ff */
[----:B------:R-:W-:-:S03]  /*09f0*/  VIADD R8, R10, 0x10 ;  /* 0x000000100a087836 */ /* 0x000fc60000000000 */
[----:B------:R1:W-:Y:S02]  /*0a00*/  STS [R0+0x344b0], R9 ;  /* 0x0344b00900007388 */ /* 0x0003e40000000800 */
[----:B------:R-:W-:-:S04]  /*0a10*/  SHF.L.U32 R8, R2, R8, RZ ;  /* 0x0000000802087219 */ /* 0x000fc800000006ff */
[----:B------:R-:W-:Y:S02]  /*0a20*/  LOP3.LUT R3, R8, R3, RZ, 0xfc, !PT ;  /* 0x0000000308037212 */ /* 0x000fe400078efcff */
[----:B-1----:R-:W-:-:S04]  /*0a30*/  MOV R0, 0x50 ;  /* 0x0000005000007802 */ /* 0x002fc80000000f00 */
[----:B------:R-:W-:-:S05]  /*0a40*/  LEA R0, R5, R0, 0x18 ;  /* 0x0000000005007211 */ /* 0x000fca00078ec0ff */
[----:B------:R2:W-:Y:S01]  /*0a50*/  ATOMS.OR RZ, [R0], R3 ;  /* 0x0000000300ff738c */ /* 0x0005e20003000000 */
[----:B------:R2:W-:Y:S03]  /*0a60*/  SYNCS.ARRIVE.TRANS64.RED.A1T0 RZ, [R6+URZ], RZ ;  /* 0x000000ff06ff79a7 */ /* 0x0005e600081004ff */
[----:B------:R2:W-:Y:S01]  /*0a70*/  ATOMS.XOR RZ, [R7], R2 ;  /* 0x0000000207ff738c */ /* 0x0005e20003800000 */
[----:B------:R-:W-:Y:S05]  /*0a80*/  BRA `(.L_x_14) ;  /* 0x0000000000107947 */ /* 0x000fea0003800000 */
.L_x_7:
[----:B------:R-:W-:-:S05]  /*0a90*/  MOV R2, 0xffffffff ;  /* 0xffffffff00027802 */ /* 0x000fca0000000f00 */
[----:B------:R1:W-:Y:S02]  /*0aa0*/  STS [R0+0x344b0], R2 ;  /* 0x0344b00200007388 */ /* 0x0003e40000000800 */
[----:B-1----:R-:W-:Y:S02]  /*0ab0*/  MOV R2, 0xad0 ;  /* 0x00000ad000027802 */ /* 0x002fe40000000f00 */
[----:B------:R-:W-:Y:S05]  /*0ac0*/  CALL.REL.NOINC `($__internal_1_$__cuda_sm10x_tcgen05_guardrail_trap_phase_invalid_during_alloc) ;  /* 0x0000003c00647944 */ /* 0x000fea0003c00000 */
.L_x_14:
[----:B------:R-:W-:Y:S05]  /*0ad0*/  WARPSYNC.ALL ;  /* 0x0000000000007948 */ /* 0x000fea0003800000 */
[----:B------:R-:W-:Y:S01]  /*0ae0*/  NOP ;  /* 0x0000000000007918 */ /* 0x000fe20000000000 */
.L_x_2:
[----:B------:R-:W1:Y:S02]  /*0af0*/  LDCU UR4, c[0x0][0x36c] ;  /* 0x00006d80ff0477ac */ /* 0x000e640008000800 */
[----:B-1----:R-:W-:-:S09]  /*0b00*/  UISETP.EQ.U32.AND UP0, UPT, UR4, 0x1, UPT ;  /* 0x000000010400788c */ /* 0x002fd2000bf02070 */
[----:B------:R-:W-:Y:S05]  /*0b10*/  BRA.U !UP0, `(.L_x_17) ;  /* 0x0000000108187547 */ /* 0x000fea000b800000 */
[----:B------:R-:W-:-:S00]  /*0b20*/  MEMBAR.ALL.CTA ;  /* 0x0000000000007992 */ /* 0x000fc00000008000 */
[----:B--2345:R-:W-:Y:S06]  /*0b30*/  MEMBAR.ALL.GPU ;  /* 0x0000000000007992 */ /* 0x03cfec000000a000 */
[----:B------:R-:W-:-:S00]  /*0b40*/  ERRBAR ;  /* 0x00000000000079ab */ /* 0x000fc00000000000 */
[----:B------:R-:W-:Y:S08]  /*0b50*/  CGAERRBAR ;  /* 0x00000000000075ab */ /* 0x000ff00000000000 */
[----:B------:R-:W-:Y:S01]  /*0b60*/  UCGABAR_ARV ;  /* 0x00000000000079c7 */ /* 0x000fe20008000000 */
[----:B------:R-:W-:Y:S05]  /*0b70*/  BRA `(.L_x_18) ;  /* 0x0000000000047947 */ /* 0x000fea0003800000 */
.L_x_17:
[----:B--2345:R-:W-:Y:S01]  /*0b80*/  NOP ;  /* 0x0000000000007918 */ /* 0x03cfe20000000000 */
.L_x_18:
[----:B------:R-:W-:Y:S05]  /*0b90*/  BRA.U !UP0, `(.L_x_19) ;  /* 0x00000001080c7547 */ /* 0x000fea000b800000 */
[----:B------:R-:W-:Y:S01]  /*0ba0*/  UCGABAR_WAIT ;  /* 0x0000000000007dc7 */ /* 0x000fe20008000000 */
[----:B------:R-:W-:Y:S01]  /*0bb0*/  CCTL.IVALL ;  /* 0x00000000ff00798f */ /* 0x000fe20002000000 */
[----:B------:R-:W-:Y:S05]  /*0bc0*/  BRA `(.L_x_20) ;  /* 0x0000000000047947 */ /* 0x000fea0003800000 */
.L_x_19:
[----:B------:R-:W-:Y:S06]  /*0bd0*/  BAR.SYNC.DEFER_BLOCKING 0x0 ;  /* 0x0000000000007b1d */ /* 0x000fec0000010000 */
.L_x_20:
[----:B------:R-:W1:Y:S01]  /*0be0*/  LDC R0, c[0x0][0x388] ;  /* 0x0000e200ff007b82 */ /* 0x000e620000000800 */
[----:B------:R-:W2:Y:S01]  /*0bf0*/  S2R R21, SR_LANEID ;  /* 0x0000000000157919 */ /* 0x000ea20000000000 */
[----:B------:R-:W-:Y:S02]  /*0c00*/  ISETP.NE.AND P0, PT, R4, RZ, PT ;  /* 0x000000ff0400720c */ /* 0x000fe40003f05270 */
[----:B-1----:R-:W-:-:S04]  /*0c10*/  IADD3 R0, PT, PT, R0, 0x7f, RZ ;  /* 0x0000007f00007810 */ /* 0x002fc80007ffe0ff */
[----:B------:R-:W-:-:S05]  /*0c20*/  SHF.R.U32.HI R20, RZ, 0x7, R0 ;  /* 0x00000007ff147819 */ /* 0x000fca0000011600 */
[----:B------:R-:W-:Y:S02]  /*0c30*/  IMAD R23, R20, 0x16, RZ ;  /* 0x0000001614177824 */ /* 0x000fe400078e02ff */
[----:B--2---:R-:W-:Y:S05]  /*0c40*/  @!P0 BRA `(.L_x_21) ;  /* 0x0000001000748947 */ /* 0x004fea0003800000 */
[----:B------:R-:W-:Y:S01]  /*0c50*/  ISETP.NE.AND P0, PT, R4, 0x1, PT ;  /* 0x000000010400780c */ /* 0x000fe20003f05270 */
[----:B------:R-:W1:-:S12]  /*0c60*/  S2UR UR5, SR_CgaCtaId ;  /* 0x00000000000579c3 */ /* 0x000e580000008800 */
[----:B------:R-:W-:Y:S05]  /*0c70*/  @!P0 BRA `(.L_x_22) ;  /* 0x0000000400948947 */ /* 0x000fea0003800000 */
[----:B------:R-:W-:-:S13]  /*0c80*/  ISETP.NE.AND P0, PT, R4, 0x2, PT ;  /* 0x000000020400780c */ /* 0x000fda0003f05270 */
[----:B------:R-:W-:Y:S05]  /*0c90*/  @P0 BRA `(.L_x_23) ;  /* 0x0000001c00a40947 */ /* 0x000fea0003800000 */
[----:B------:R-:W2:Y:S02]  /*0ca0*/  S2UR UR4, SR_CTAID.X ;  /* 0x00000000000479c3 */ /* 0x000ea40000002500 */
[----:B--2---:R-:W-:-:S13]  /*0cb0*/  ISETP.LE.U32.AND P0, PT, R23, UR4, PT ;  /* 0x0000000417007c0c */ /* 0x004fda000bf03070 */
[----:B-1----:R-:W-:Y:S05]  /*0cc0*/  @P0 EXIT ;  /* 0x000000000000094d */ /* 0x002fea0003800000 */
[----:B------:R-:W-:Y:S01]  /*0cd0*/  SHF.R.U32.HI R20, RZ, 0x3, R21 ;  /* 0x00000003ff147819 */ /* 0x000fe20000011615 */
[----:B------:R-:W-:Y:S01]  /*0ce0*/  ULOP3.LUT UR4, URZ, UR4, URZ, 0x33, !UPT ;  /* 0x00000004ff047292 */ /* 0x000fe2000f8e33ff */
[----:B------:R-:W-:Y:S02]  /*0cf0*/  HFMA2 R15, -RZ, RZ, 0, 0 ;  /* 0x00000000ff0f7431 */ /* 0x000fe400000001ff */
[----:B------:R-:W-:Y:S01]  /*0d00*/  IMAD.MOV.U32 R16, RZ, RZ, RZ ;  /* 0x000000ffff107224 */ /* 0x000fe200078e00ff */
[C---:B------:R-:W-:Y:S01]  /*0d10*/  LOP3.LUT R19, R20.reuse, 0x1, RZ, 0x3c, !PT ;  /* 0x0000000114137812 */ /* 0x040fe200078e3cff */
[C---:B------:R-:W-:Y:S01]  /*0d20*/  IMAD.SHL.U32 R0, R20.reuse, 0x20, RZ ;  /* 0x0000002014007824 */ /* 0x040fe200078e00ff */
[C---:B------:R-:W-:Y:S01]  /*0d30*/  LOP3.LUT R18, R20.reuse, 0x2, RZ, 0x3c, !PT ;  /* 0x0000000214127812 */ /* 0x040fe200078e3cff */
[----:B------:R-:W-:Y:S01]  /*0d40*/  VIADD R25, R23, UR4 ;  /* 0x0000000417197c36 */ /* 0x000fe20008000000 */
[----:B------:R-:W-:Y:S01]  /*0d50*/  LOP3.LUT R17, R20, 0x3, RZ, 0x3c, !PT ;  /* 0x0000000314117812 */ /* 0x000fe200078e3cff */
[----:B------:R-:W-:Y:S01]  /*0d60*/  IMAD R20, R21, 0x4, R20 ;  /* 0x0000000415147824 */ /* 0x000fe200078e0214 */
[C---:B------:R-:W-:Y:S01]  /*0d70*/  LOP3.LUT R23, R0.reuse, 0x20, RZ, 0x3c, !PT ;  /* 0x0000002000177812 */ /* 0x040fe200078e3cff */
[----:B------:R-:W-:Y:S01]  /*0d80*/  IMAD.HI.U32 R25, R25, 0x1b4e81b5, RZ ;  /* 0x1b4e81b519197827 */ /* 0x000fe200078e00ff */
[C---:B------:R-:W-:Y:S01]  /*0d90*/  LOP3.LUT R22, R0.reuse, 0x40, RZ, 0x3c, !PT ;  /* 0x0000004000167812 */ /* 0x040fe200078e3cff */
[----:B------:R-:W-:Y:S01]  /*0da0*/  UMOV UR5, URZ ;  /* 0x000000ff00057c82 */ /* 0x000fe20008000000 */
[C---:B------:R-:W-:Y:S01]  /*0db0*/  IADD3 R24, PT, PT, R0.reuse, R21, RZ ;  /* 0x0000001500187210 */ /* 0x040fe20007ffe0ff */
[C---:B------:R-:W-:Y:S01]  /*0dc0*/  IMAD R19, R21.reuse, 0x4, R19 ;  /* 0x0000000415137824 */ /* 0x040fe200078e0213 */
[----:B------:R-:W-:Y:S01]  /*0dd0*/  LOP3.LUT R0, R0, 0x60, RZ, 0x3c, !PT ;  /* 0x0000006000007812 */ /* 0x000fe200078e3cff */
[C---:B------:R-:W-:Y:S01]  /*0de0*/  IMAD R18, R21.reuse, 0x4, R18 ;  /* 0x0000000415127824 */ /* 0x040fe200078e0212 */
[----:B------:R-:W-:Y:S01]  /*0df0*/  LEA R17, R21, R17, 0x2 ;  /* 0x0000001115117211 */ /* 0x000fe200078e10ff */
[----:B------:R-:W-:Y:S01]  /*0e00*/  IMAD.IADD R23, R23, 0x1, R21 ;  /* 0x0000000117177824 */ /* 0x000fe200078e0215 */
[----:B------:R-:W-:Y:S01]  /*0e10*/  SHF.R.U32.HI R25, RZ, 0x4, R25 ;  /* 0x00000004ff197819 */ /* 0x000fe20000011619 */
[----:B------:R-:W-:Y:S01]  /*0e20*/  IMAD.IADD R22, R22, 0x1, R21 ;  /* 0x0000000116167824 */ /* 0x000fe200078e0215 */
[----:B------:R-:W-:-:S07]  /*0e30*/  IADD3 R21, PT, PT, R0, R21, RZ ;  /* 0x0000001500157210 */ /* 0x000fce0007ffe0ff */
.L_x_27:
[----:B------:R-:W1:Y:S01]  /*0e40*/  S2R R0, SR_CgaCtaId ;  /* 0x0000000000007919 */ /* 0x000e620000008800 */
[----:B------:R-:W-:Y:S01]  /*0e50*/  MOV R2, 0x400 ;  /* 0x0000040000027802 */ /* 0x000fe20000000f00 */
[----:B------:R-:W-:-:S03]  /*0e60*/  UMOV UR4, URZ ;  /* 0x000000ff00047c82 */ /* 0x000fc60008000000 */
[----:B-1---5:R-:W-:-:S07]  /*0e70*/  LEA R0, R0, R2, 0x18 ;  /* 0x0000000200007211 */ /* 0x022fce00078ec0ff */
.L_x_26:
[----:B------:R-:W-:Y:S01]  /*0e80*/  LEA R2, R15, R0, 0x3 ;  /* 0x000000000f027211 */ /* 0x000fe200078e18ff */
[----:B------:R-:W-:Y:S01]  /*0e90*/  ULOP3.LUT UP0, URZ, UR4, 0x3, URZ, 0xc0, !UPT ;  /* 0x0000000304ff7892 */ /* 0x000fe2000f80c0ff */
[----:B-----5:R-:W-:-:S04]  /*0ea0*/  SHF.L.U32 R4, R16, 0x1f, RZ ;  /* 0x0000001f10047819 */ /* 0x020fc800000006ff */
[----:B------:R-:W1:Y:S02]  /*0eb0*/  SYNCS.PHASECHK.TRANS64.TRYWAIT P0, [R2+URZ+0x34400], R4 ;  /* 0x03440004020075a7 */ /* 0x000e6400080011ff */
[----:B-1----:R-:W-:Y:S05]  /*0ec0*/  @!P0 BRA `(.L_x_24) ;  /* 0x0000003400648947 */ /* 0x002fea0003800000 */
.L_x_62:
[----:B------:R-:W-:Y:S05]  /*0ed0*/  BRA.U UP0, `(.L_x_25) ;  /* 0x0000000100bc7547 */ /* 0x000fea000b800000 */
[C-C-:B------:R-:W-:Y:S02]  /*0ee0*/  IMAD R11, R15.reuse, 0x200, R0.reuse ;  /* 0x000002000f0b7824 */ /* 0x140fe400078e0200 */
[----:B------:R-:W-:Y:S02]  /*0ef0*/  IMAD R3, R15, 0x400, R0 ;  /* 0x000004000f037824 */ /* 0x000fe400078e0200 */
[--C-:B------:R-:W-:Y:S01]  /*0f00*/  IMAD R10, R24, 0x4, R11.reuse ;  /* 0x00000004180a7824 */ /* 0x100fe200078e020b */
[-C--:B------:R-:W-:Y:S01]  /*0f10*/  LEA R9, R23, R11.reuse, 0x2 ;  /* 0x0000000b17097211 */ /* 0x080fe200078e10ff */
[--C-:B------:R-:W-:Y:S01]  /*0f20*/  IMAD R7, R22, 0x4, R11.reuse ;  /* 0x0000000416077824 */ /* 0x100fe200078e020b */
[-C--:B-1----:R-:W-:Y:S01]  /*0f30*/  LEA R5, R21, R11.reuse, 0x2 ;  /* 0x0000000b15057211 */ /* 0x082fe200078e10ff */
[----:B------:R-:W-:Y:S01]  /*0f40*/  IMAD R4, R19, 0x4, R11 ;  /* 0x0000000413047824 */ /* 0x000fe200078e020b */
[-C--:B------:R-:W-:Y:S01]  /*0f50*/  LEA R8, R20, R11.reuse, 0x2 ;  /* 0x0000000b14087211 */ /* 0x080fe200078e10ff */
[----:B------:R-:W1:Y:S01]  /*0f60*/  LDS R10, [R10+0x32000] ;  /* 0x032000000a0a7984 */ /* 0x000e620000000800 */
[----:B------:R-:W-:Y:S01]  /*0f70*/  LEA R6, R18, R11, 0x2 ;  /* 0x0000000b12067211 */ /* 0x000fe200078e10ff */
[----:B------:R-:W-:Y:S01]  /*0f80*/  IMAD R12, R23, 0x4, R3 ;  /* 0x00000004170c7824 */ /* 0x000fe200078e0203 */
[----:B------:R-:W-:Y:S01]  /*0f90*/  LEA R14, R24, R3, 0x2 ;  /* 0x00000003180e7211 */ /* 0x000fe200078e10ff */
[----:B------:R-:W2:Y:S04]  /*0fa0*/  LDS R9, [R9+0x32000] ;  /* 0x0320000009097984 */ /* 0x000ea80000000800 */
[----:B------:R-:W3:Y:S04]  /*0fb0*/  LDS R7, [R7+0x32000] ;  /* 0x0320000007077984 */ /* 0x000ee80000000800 */
[----:B------:R-:W4:Y:S01]  /*0fc0*/  LDS R5, [R5+0x32000] ;  /* 0x0320000005057984 */ /* 0x000f220000000800 */
[----:B------:R-:W-:-:S03]  /*0fd0*/  NOP ;  /* 0x0000000000007918 */ /* 0x000fc60000000000 */
[----:B-1----:R1:W-:Y:S04]  /*0fe0*/  STS [R8+0x32000], R10 ;  /* 0x0320000a08007388 */ /* 0x0023e80000000800 */
[----:B--2---:R2:W-:Y:S04]  /*0ff0*/  STS [R4+0x32000], R9 ;  /* 0x0320000904007388 */ /* 0x0045e80000000800 */
[----:B---3--:R3:W-:Y:S01]  /*1000*/  STS [R6+0x32000], R7 ;  /* 0x0320000706007388 */ /* 0x0087e20000000800 */
[----:B-1----:R-:W-:Y:S01]  /*1010*/  LEA R10, R22, R3, 0x2 ;  /* 0x00000003160a7211 */ /* 0x002fe200078e10ff */
[----:B------:R-:W-:-:S02]  /*1020*/  IMAD R8, R21, 0x4, R3 ;  /* 0x0000000415087824 */ /* 0x000fc400078e0203 */
[----:B--2---:R-:W-:Y:S01]  /*1030*/  IMAD R4, R17, 0x4, R11 ;  /* 0x0000000411047824 */ /* 0x004fe200078e020b */
[----:B---3--:R-:W-:-:S04]  /*1040*/  LEA R6, R20, R3, 0x2 ;  /* 0x0000000314067211 */ /* 0x008fc800078e10ff */
[----:B----4-:R1:W-:Y:S04]  /*1050*/  STS [R4+0x32000], R5 ;  /* 0x0320000504007388 */ /* 0x0103e80000000800 */
[----:B------:R-:W2:Y:S04]  /*1060*/  LDS R13, [R14+0x32c00] ;  /* 0x032c00000e0d7984 */ /* 0x000ea80000000800 */
[----:B------:R-:W3:Y:S04]  /*1070*/  LDS R11, [R12+0x32c00] ;  /* 0x032c00000c0b7984 */ /* 0x000ee80000000800 */
[----:B------:R-:W4:Y:S04]  /*1080*/  LDS R9, [R10+0x32c00] ;  /* 0x032c00000a097984 */ /* 0x000f280000000800 */
[----:B------:R-:W5:Y:S01]  /*1090*/  LDS R7, [R8+0x32c00] ;  /* 0x032c000008077984 */ /* 0x000f620000000800 */
[----:B------:R-:W-:Y:S01]  /*10a0*/  NOP ;  /* 0x0000000000007918 */ /* 0x000fe20000000000 */
[----:B-1----:R-:W-:Y:S01]  /*10b0*/  IMAD R5, R19, 0x4, R3 ;  /* 0x0000000413057824 */ /* 0x002fe200078e0203 */
[----:B------:R-:W-:-:S02]  /*10c0*/  LEA R4, R18, R3, 0x2 ;  /* 0x0000000312047211 */ /* 0x000fc400078e10ff */
[----:B------:R-:W-:Y:S01]  /*10d0*/  LEA R3, R17, R3, 0x2 ;  /* 0x0000000311037211 */ /* 0x000fe200078e10ff */
[----:B--2---:R-:W-:Y:S04]  /*10e0*/  STS [R6+0x32c00], R13 ;  /* 0x032c000d06007388 */ /* 0x004fe80000000800 */
[----:B---3--:R-:W-:Y:S04]  /*10f0*/  STS [R5+0x32c00], R11 ;  /* 0x032c000b05007388 */ /* 0x008fe80000000800 */
[----:B----4-:R-:W-:Y:S04]  /*1100*/  STS [R4+0x32c00], R9 ;  /* 0x032c000904007388 */ /* 0x010fe80000000800 */
[----:B-----5:R-:W-:Y:S04]  /*1110*/  STS [R3+0x32c00], R7 ;  /* 0x032c000703007388 */ /* 0x020fe80000000800 */
[----:B------:R-:W1:Y:S04]  /*1120*/  LDS R14, [R14+0x32e00] ;  /* 0x032e00000e0e7984 */ /* 0x000e680000000800 */
[----:B------:R-:W2:Y:S04]  /*1130*/  LDS R12, [R12+0x32e00] ;  /* 0x032e00000c0c7984 */ /* 0x000ea80000000800 */
[----:B------:R-:W3:Y:S04]  /*1140*/  LDS R10, [R10+0x32e00] ;  /* 0x032e00000a0a7984 */ /* 0x000ee80000000800 */
[----:B------:R-:W4:Y:S01]  /*1150*/  LDS R8, [R8+0x32e00] ;  /* 0x032e000008087984 */ /* 0x000f220000000800 */
[----:B------:R-:W-:-:S03]  /*1160*/  NOP ;  /* 0x0000000000007918 */ /* 0x000fc60000000000 */
[----:B-1----:R5:W-:Y:S04]  /*1170*/  STS [R6+0x32e00], R14 ;  /* 0x032e000e06007388 */ /* 0x002be80000000800 */
[----:B--2---:R5:W-:Y:S04]  /*1180*/  STS [R5+0x32e00], R12 ;  /* 0x032e000c05007388 */ /* 0x004be80000000800 */
[----:B---3--:R5:W-:Y:S04]  /*1190*/  STS [R4+0x32e00], R10 ;  /* 0x032e000a04007388 */ /* 0x008be80000000800 */
[----:B----4-:R5:W-:Y:S01]  /*11a0*/  STS [R3+0x32e00], R8 ;  /* 0x032e000803007388 */ /* 0x010be20000000800 */
[----:B------:R1:W-:Y:S06]  /*11b0*/  MEMBAR.ALL.CTA ;  /* 0x0000000000007992 */ /* 0x0003ec0000008000 */
[----:B-1----:R-:W2:Y:S02]  /*11c0*/  FENCE.VIEW.ASYNC.S ;  /* 0x00000000000073c6 */ /* 0x002ea40000000000 */
.L_x_25:
[C---:B------:R-:W-:Y:S01]  /*11d0*/  ISETP.NE.AND P0, PT, R15.reuse, 0x5, PT ;  /* 0x000000050f00780c */ /* 0x040fe20003f05270 */
[----:B------:R-:W-:Y:S01]  /*11e0*/  VIADD R15, R15, 0x1 ;  /* 0x000000010f0f7836 */ /* 0x000fe20000000000 */
[----:B------:R-:W-:Y:S01]  /*11f0*/  UIADD3 UR4, UPT, UPT, UR4, 0x1, URZ ;  /* 0x0000000104047890 */ /* 0x000fe2000fffe0ff */
[----:B-1----:R-:W-:-:S03]  /*1200*/  VIADD R2, R2, 0x34460 ;  /* 0x0003446002027836 */ /* 0x002fc60000000000 */
[----:B------:R-:W-:Y:S01]  /*1210*/  SEL R15, R15, RZ, P0 ;  /* 0x000000ff0f0f7207 */ /* 0x000fe20000000000 */
[----:B------:R-:W-:Y:S01]  /*1220*/  UISETP.NE.AND UP0, UPT, UR4, 0x38, UPT ;  /* 0x000000380400788c */ /* 0x000fe2000bf05270 */
[----:B------:R-:W-:Y:S02]  /*1230*/  PRMT R2, RZ, 0x654, R2 ;  /* 0x00000654ff027816 */ /* 0x000fe40000000002 */
[----:B------:R-:W-:Y:S02]  /*1240*/  ISETP.NE.AND P0, PT, R15, RZ, PT ;  /* 0x000000ff0f00720c */ /* 0x000fe40003f05270 */
[----:B--2---:R1:W-:Y:S02]  /*1250*/  SYNCS.ARRIVE.TRANS64.RED.A1T0 RZ, [R2+URZ], RZ ;  /* 0x000000ff02ff79a7 */ /* 0x0043e400081004ff */
[----:B-1----:R-:W-:-:S04]  /*1260*/  SEL R2, RZ, 0x1, P0 ;  /* 0x00000001ff027807 */ /* 0x002fc80000000000 */
[----:B------:R-:W-:Y:S01]  /*1270*/  LOP3.LUT R16, R16, R2, RZ, 0x3c, !PT ;  /* 0x0000000210107212 */ /* 0x000fe200078e3cff */
[----:B------:R-:W-:Y:S06]  /*1280*/  BRA.U UP0, `(.L_x_26) ;  /* 0xfffffff900fc7547 */ /* 0x000fec000b83ffff */
[----:B------:R-:W-:-:S13]  /*1290*/  ISETP.NE.AND P0, PT, R25, UR5, PT ;  /* 0x0000000519007c0c */ /* 0x000fda000bf05270 */
[----:B------:R-:W-:Y:S05]  /*12a0*/  @!P0 EXIT ;  /* 0x000000000000894d */ /* 0x000fea0003800000 */
[----:B------:R-:W-:Y:S01]  /*12b0*/  UIADD3 UR5, UPT, UPT, UR5, 0x1, URZ ;  /* 0x0000000105057890 */ /* 0x000fe2000fffe0ff */
[----:B------:R-:W-:Y:S05]  /*12c0*/  BRA `(.L_x_27) ;  /* 0xfffffff800dc7947 */ /* 0x000fea000383ffff */
.L_x_22:
[----:B-1----:R-:W-:-:S09]  /*12d0*/  UISETP.NE.AND UP0, UPT, UR5, URZ, UPT ;  /* 0x000000ff0500728c */ /* 0x002fd2000bf05270 */
[----:B------:R-:W-:Y:S05]  /*12e0*/  BRA.U UP0, `(.L_x_23) ;  /* 0x0000001900107547 */ /* 0x000fea000b800000 */
[----:B------:R-:W1:Y:S01]  /*12f0*/  S2UR UR4, SR_CTAID.X ;  /* 0x00000000000479c3 */ /* 0x000e620000002500 */
[----:B------:R-:W-:Y:S01]  /*1300*/  UMOV UR9, 0x400 ;  /* 0x0000040000097882 */ /* 0x000fe20000000000 */
[----:B------:R-:W-:Y:S01]  /*1310*/  ISETP.GE.U32.AND P1, PT, R21, 0x6, PT ;  /* 0x000000061500780c */ /* 0x000fe20003f26070 */
[----:B------:R-:W-:Y:S01]  /*1320*/  ULEA UR9, UR5, UR9, 0x18 ;  /* 0x0000000905097291 */ /* 0x000fe2000f8ec0ff */
[----:B------:R-:W-:-:S03]  /*1330*/  IMAD.MOV.U32 R0, RZ, RZ, -0x1 ;  /* 0xffffffffff007424 */ /* 0x000fc600078e00ff */
[----:B------:R-:W-:Y:S02]  /*1340*/  UIADD3 UR5, UPT, UPT, UR9, 0x20000, URZ ;  /* 0x0002000009057890 */ /* 0x000fe4000fffe0ff */
[----:B------:R-:W-:Y:S02]  /*1350*/  UIADD3 UR6, UPT, UPT, UR9, 0x8000, URZ ;  /* 0x0000800009067890 */ /* 0x000fe4000fffe0ff */
[----:B------:R-:W-:Y:S02]  /*1360*/  USHF.R.U32.HI UR5, URZ, 0x4, UR5 ;  /* 0x00000004ff057899 */ /* 0x000fe40008011605 */
[----:B------:R-:W-:Y:S02]  /*1370*/  USHF.R.U32.HI UR6, URZ, 0x4, UR6 ;  /* 0x00000004ff067899 */ /* 0x000fe40008011606 */
[----:B------:R-:W-:Y:S02]  /*1380*/  ULOP3.LUT UR5, UR5, 0x3fc0, URZ, 0xc0, !UPT ;  /* 0x00003fc005057892 */ /* 0x000fe4000f8ec0ff */
[----:B------:R-:W-:-:S04]  /*1390*/  ULOP3.LUT UR6, UR6, 0x3fc0, URZ, 0xc0, !UPT ;  /* 0x00003fc006067892 */ /* 0x000fc8000f8ec0ff */
[----:B------:R-:W-:Y:S02]  /*13a0*/  IMAD.U32 R2, RZ, RZ, UR5 ;  /* 0x00000005ff027e24 */ /* 0x000fe4000f8e00ff */
[----:B------:R-:W-:Y:S02]  /*13b0*/  LEA R3, R21, UR6, 0xa ;  /* 0x0000000615037c11 */ /* 0x000fe4000f8e50ff */
[----:B-1----:R-:W-:Y:S01]  /*13c0*/  ISETP.LE.U32.AND P0, PT, R23, UR4, PT ;  /* 0x0000000417007c0c */ /* 0x002fe2000bf03070 */
[----:B------:R-:W-:Y:S01]  /*13d0*/  IMAD R2, R21, 0x300, R2 ;  /* 0x0000030015027824 */ /* 0x000fe200078e0202 */
[----:B------:R-:W-:-:S04]  /*13e0*/  SEL R3, R3, RZ, !P1 ;  /* 0x000000ff03037207 */ /* 0x000fc80004800000 */
[----:B------:R-:W-:-:S07]  /*13f0*/  SEL R2, R2, RZ, !P1 ;  /* 0x000000ff02027207 */ /* 0x000fce0004800000 */
[----:B------:R-:W-:Y:S05]  /*1400*/  @P0 BRA `(.L_x_28) ;  /* 0x00000008004c0947 */ /* 0x000fea0003800000 */
[----:B------:R-:W-:Y:S01]  /*1410*/  LOP3.LUT R0, RZ, UR4, RZ, 0x33, !PT ;  /* 0x00000004ff007c12 */ /* 0x000fe2000f8e33ff */
[----:B------:R-:W-:Y:S01]  /*1420*/  HFMA2 R6, -RZ, RZ, 0, 0 ;  /* 0x00000000ff067431 */ /* 0x000fe200000001ff */
[----:B------:R-:W-:Y:S01]  /*1430*/  UMOV UR18, URZ ;  /* 0x000000ff00127c82 */ /* 0x000fe20008000000 */
[----:B------:R-:W-:Y:S01]  /*1440*/  UMOV UR14, URZ ;  /* 0x000000ff000e7c82 */ /* 0x000fe20008000000 */
[----:B------:R-:W-:Y:S01]  /*1450*/  UMOV UR6, 0x180 ;  /* 0x0000018000067882 */ /* 0x000fe20000000000 */
[----:B------:R-:W-:Y:S01]  /*1460*/  IMAD.IADD R0, R23, 0x1, R0 ;  /* 0x0000000117007824 */ /* 0x000fe200078e0200 */
[----:B------:R-:W-:Y:S01]  /*1470*/  UMOV UR7, 0x184 ;  /* 0x0000018400077882 */ /* 0x000fe20000000000 */
[----:B------:R-:W-:Y:S01]  /*1480*/  UMOV UR4, 0x180 ;  /* 0x0000018000047882 */ /* 0x000fe20000000000 */
[----:B------:R-:W-:Y:S01]  /*1490*/  UMOV UR5, 0x184 ;  /* 0x0000018400057882 */ /* 0x000fe20000000000 */
[----:B------:R-:W-:-:S05]  /*14a0*/  IMAD.HI.U32 R0, R0, 0x1b4e81b5, RZ ;  /* 0x1b4e81b500007827 */ /* 0x000fca00078e00ff */
[----:B------:R-:W-:-:S07]  /*14b0*/  SHF.R.U32.HI R0, RZ, 0x4, R0 ;  /* 0x00000004ff007819 */ /* 0x000fce0000011600 */
.L_x_35:
[----:B------:R-:W-:Y:S02]  /*14c0*/  USHF.R.U32.HI UR10, URZ, 0x1, UR18 ;  /* 0x00000001ff0a7899 */ /* 0x000fe40008011612 */
[----:B--2---:R-:W-:Y:S02]  /*14d0*/  USHF.L.U32 UR8, UR18, 0x3, URZ ;  /* 0x0000000312087899 */ /* 0x004fe400080006ff */
[----:B------:R-:W-:Y:S02]  /*14e0*/  ULOP3.LUT UR10, UR10, 0x1, URZ, 0xc, !UPT ;  /* 0x000000010a0a7892 */ /* 0x000fe4000f8e0cff */
[----:B------:R-:W-:Y:S02]  /*14f0*/  ULOP3.LUT UR8, UR8, 0x8, URZ, 0xc0, !UPT ;  /* 0x0000000808087892 */ /* 0x000fe4000f8ec0ff */
[----:B------:R-:W-:Y:S02]  /*1500*/  USHF.L.U32 UR10, UR10, 0x1f, URZ ;  /* 0x0000001f0a0a7899 */ /* 0x000fe400080006ff */
[----:B------:R-:W-:-:S02]  /*1510*/  ULOP3.LUT UR13, UR18, 0x1, URZ, 0xc0, !UPT ;  /* 0x00000001120d7892 */ /* 0x000fc4000f8ec0ff */
[----:B------:R-:W-:Y:S01]  /*1520*/  IMAD.U32 R4, RZ, RZ, UR8 ;  /* 0x00000008ff047e24 */ /* 0x000fe2000f8e00ff */
[----:B------:R-:W-:Y:S01]  /*1530*/  UIADD3 UR8, UPT, UPT, UR9, UR8, URZ ;  /* 0x0000000809087290 */ /* 0x000fe2000fffe0ff */
[----:B------:R-:W-:Y:S01]  /*1540*/  MOV R5, UR10 ;  /* 0x0000000a00057c02 */ /* 0x000fe20008000f00 */
[----:B------:R-:W-:Y:S01]  /*1550*/  UMOV UR11, UR18 ;  /* 0x00000012000b7c82 */ /* 0x000fe20008000000 */
[----:B------:R-:W-:Y:S01]  /*1560*/  UIADD3 UR18, UPT, UPT, UR18, 0x1, URZ ;  /* 0x0000000112127890 */ /* 0x000fe2000fffe0ff */
[----:B------:R-:W-:Y:S01]  /*1570*/  ISETP.NE.AND P0, PT, R0, UR11, PT ;  /* 0x0000000b00007c0c */ /* 0x000fe2000bf05270 */
[----:B------:R-:W1:Y:S01]  /*1580*/  SYNCS.PHASECHK.TRANS64.TRYWAIT P1, [R4+UR9+0x344a0], R5 ;  /* 0x0344a005040075a7 */ /* 0x000e620008021109 */
[----:B------:R-:W-:Y:S02]  /*1590*/  UIMAD UR13, UR13, 0xc0, URZ ;  /* 0x000000c00d0d78a4 */ /* 0x000fe4000f8e02ff */
[----:B------:R-:W-:Y:S01]  /*15a0*/  UIADD3 UR12, UPT, UPT, UR8, 0x34490, URZ ;  /* 0x00034490080c7890 */ /* 0x000fe2000fffe0ff */
[----:B-1----:R-:W-:Y:S11]  /*15b0*/  @!P1 BRA `(.L_x_29) ;  /* 0x0000002c00c09947 */ /* 0x002ff60003800000 */
.L_x_64:
[----:B------:R-:W-:Y:S01]  /*15c0*/  NOP ;  /* 0x0000000000007918 */ /* 0x000fe20000000000 */
[----:B------:R-:W-:-:S05]  /*15d0*/  UMOV UR17, URZ ;  /* 0x000000ff00117c82 */ /* 0x000fca0008000000 */
.L_x_34:
[----:B------:R-:W-:Y:S01]  /*15e0*/  ULEA UR11, UR14, UR9, 0x3 ;  /* 0x000000090e0b7291 */ /* 0x000fe2000f8e18ff */
[----:B-1----:R-:W-:Y:S01]  /*15f0*/  SHF.L.U32 R9, R6, 0x1f, RZ ;  /* 0x0000001f06097819 */ /* 0x002fe200000006ff */
[----:B------:R-:W-:Y:S01]  /*1600*/  ULOP3.LUT UP0, UR15, UR17, 0x2, URZ, 0xc0, !UPT ;  /* 0x00000002110f7892 */ /* 0x000fe2000f80c0ff */
[----:B------:R-:W-:Y:S06]  /*1610*/  MOV R4, UR14 ;  /* 0x0000000e00047c02 */ /* 0x000fec0008000f00 */
[----:B------:R-:W1:Y:S02]  /*1620*/  SYNCS.PHASECHK.TRANS64.TRYWAIT P1, [UR11+0x34460], R9 ;  /* 0x03446009ff0075a7 */ /* 0x000e64000802110b */
[----:B-12---:R-:W-:Y:S05]  /*1630*/  @!P1 BRA `(.L_x_30) ;  /* 0x0000002c00c09947 */ /* 0x006fea0003800000 */
.L_x_66:
[----:B------:R-:W-:Y:S01]  /*1640*/  NOP ;  /* 0x0000000000007918 */ /* 0x000fe20000000000 */
[----:B------:R-:W-:Y:S05]  /*1650*/  BRA.U UP0, `(.L_x_31) ;  /* 0x0000000100487547 */ /* 0x000fea000b800000 */
[----:B------:R-:W-:Y:S02]  /*1660*/  ULEA UR16, UR14, UR9, 0x9 ;  /* 0x000000090e107291 */ /* 0x000fe4000f8e48ff */
[----:B------:R-:W-:Y:S02]  /*1670*/  ULEA UR8, UR14, UR9, 0xa ;  /* 0x000000090e087291 */ /* 0x000fe4000f8e50ff */
[----:B------:R-:W-:Y:S02]  /*1680*/  UIADD3 UR16, UPT, UPT, UR16, 0x32000, URZ ;  /* 0x0003200010107890 */ /* 0x000fe4000fffe0ff */
[----:B------:R-:W-:Y:S02]  /*1690*/  UIADD3 UR10, UPT, UPT, UR8, 0x32c00, URZ ;  /* 0x00032c00080a7890 */ /* 0x000fe4000fffe0ff */
[----:B------:R-:W-:Y:S02]  /*16a0*/  UIADD3 UR8, UPT, UPT, UR8, 0x32e00, URZ ;  /* 0x00032e0008087890 */ /* 0x000fe4000fffe0ff */
[----:B------:R-:W-:Y:S02]  /*16b0*/  USHF.R.U32.HI UR16, URZ, 0x4, UR16 ;  /* 0x00000004ff107899 */ /* 0x000fe40008011610 */
[----:B------:R-:W-:Y:S02]  /*16c0*/  USHF.R.U32.HI UR10, URZ, 0x4, UR10 ;  /* 0x00000004ff0a7899 */ /* 0x000fe4000801160a */
[----:B------:R-:W-:Y:S02]  /*16d0*/  USHF.R.U32.HI UR8, URZ, 0x4, UR8 ;  /* 0x00000004ff087899 */ /* 0x000fe40008011608 */
[----:B------:R-:W-:Y:S02]  /*16e0*/  ULOP3.LUT UR20, UR16, 0x3fe0, URZ, 0xc0, !UPT ;  /* 0x00003fe010147892 */ /* 0x000fe4000f8ec0ff */
[----:B------:R-:W-:Y:S02]  /*16f0*/  ULOP3.LUT UR22, UR10, 0x3fc0, URZ, 0xc0, !UPT ;  /* 0x00003fc00a167892 */ /* 0x000fe4000f8ec0ff */
[----:B------:R-:W-:Y:S01]  /*1700*/  ULOP3.LUT UR24, UR8, 0x3fe0, URZ, 0xc0, !UPT ;  /* 0x00003fe008187892 */ /* 0x000fe2000f8ec0ff */
[----:B------:R-:W-:Y:S01]  /*1710*/  UMOV UR21, 0x4008 ;  /* 0x0000400800157882 */ /* 0x000fe20000000000 */
[----:B------:R-:W-:Y:S01]  /*1720*/  UMOV UR23, 0x4008 ;  /* 0x0000400800177882 */ /* 0x000fe20000000000 */
[----:B------:R-:W-:Y:S02]  /*1730*/  UMOV UR25, 0x4008 ;  /* 0x0000400800197882 */ /* 0x000fe40000000000 */
[----:B------:R2:W-:Y:S02]  /*1740*/  UTCCP.T.S.2CTA.4x32dp128bit tmem[0x180], gdesc[UR20] ;  /* 0x00018014ff0079e7 */ /* 0x0005e40009300000 */
[----:B------:R2:W-:Y:S02]  /*1750*/  UTCCP.T.S.2CTA.4x32dp128bit tmem[0x184], gdesc[UR22] ;  /* 0x00018416ff0079e7 */ /* 0x0005e40009300000 */
[----:B------:R2:W-:Y:S01]  /*1760*/  UTCCP.T.S.2CTA.4x32dp128bit tmem[0x188], gdesc[UR24] ;  /* 0x00018818ff0079e7 */ /* 0x0005e20009300000 */
[----:B------:R-:W-:Y:S02]  /*1770*/  NOP ;  /* 0x0000000000007918 */ /* 0x000fe40000000000 */
.L_x_31:
[----:B------:R-:W-:Y:S01]  /*1780*/  UISETP.NE.AND UP0, UPT, UR14, 0x5, UPT ;  /* 0x000000050e00788c */ /* 0x000fe2000bf05270 */
[----:B-1----:R-:W-:Y:S01]  /*1790*/  SHFL.IDX PT, R5, R3, R4, 0x1f ;  /* 0x00001f0403057589 */ /* 0x002fe200000e0000 */
[----:B------:R-:W-:Y:S01]  /*17a0*/  UIADD3 UR10, UPT, UPT, UR14, 0x1, URZ ;  /* 0x000000010e0a7890 */ /* 0x000fe2000fffe0ff */
[----:B------:R-:W-:Y:S03]  /*17b0*/  NOP ;  /* 0x0000000000007918 */ /* 0x000fe60000000000 */
[----:B------:R-:W-:Y:S03]  /*17c0*/  USEL UR10, UR10, URZ, UP0 ;  /* 0x000000ff0a0a7287 */ /* 0x000fe60008000000 */
[----:B------:R-:W1:Y:S01]  /*17d0*/  SHFL.IDX PT, R4, R2, R4, 0x1f ;  /* 0x00001f0402047589 */ /* 0x000e6200000e0000 */
[----:B------:R-:W-:Y:S02]  /*17e0*/  USHF.L.U32 UR16, UR15, 0x4, URZ ;  /* 0x000000040f107899 */ /* 0x000fe400080006ff */
[----:B------:R-:W-:Y:S02]  /*17f0*/  ULEA UR14, UR10, UR9, 0x3 ;  /* 0x000000090a0e7291 */ /* 0x000fe4000f8e18ff */
[----:B------:R-:W-:Y:S01]  /*1800*/  ULEA UR15, UR15, 0x10b0, 0xd ;  /* 0x000010b00f0f7891 */ /* 0x000fe2000f8e68ff */
[----:B------:R-:W-:Y:S01]  /*1810*/  ISETP.NE.AND P1, PT, RZ, UR10, PT ;  /* 0x0000000aff007c0c */ /* 0x000fe2000bf25270 */
[----:B------:R-:W-:Y:S02]  /*1820*/  UISETP.NE.AND UP0, UPT, UR17, URZ, UPT ;  /* 0x000000ff1100728c */ /* 0x000fe4000bf05270 */
[----:B------:R-:W-:Y:S02]  /*1830*/  UPRMT UR29, UR16, 0x5410, UR15 ;  /* 0x00005410101d7896 */ /* 0x000fe4000800000f */
[----:B------:R-:W-:Y:S01]  /*1840*/  UIADD3 UR11, UPT, UPT, UR11, 0x34430, URZ ;  /* 0x000344300b0b7890 */ /* 0x000fe2000fffe0ff */
[----:B------:R-:W-:Y:S01]  /*1850*/  UMOV UR28, URZ ;  /* 0x000000ff001c7c82 */ /* 0x000fe20008000000 */
[----:B--2---:R-:W-:Y:S01]  /*1860*/  UMOV UR23, 0x40004040 ;  /* 0x4000404000177882 */ /* 0x004fe20000000000 */
[----:B------:R-:W-:Y:S01]  /*1870*/  UMOV UR21, 0x40004040 ;  /* 0x4000404000157882 */ /* 0x000fe20000000000 */
[----:B------:R-:W-:Y:S01]  /*1880*/  UMOV UR27, 0x40004040 ;  /* 0x40004040001b7882 */ /* 0x000fe20000000000 */
[----:B------:R-:W-:Y:S01]  /*1890*/  UMOV UR25, 0x40004040 ;  /* 0x4000404000197882 */ /* 0x000fe20000000000 */
[----:B------:R-:W-:Y:S01]  /*18a0*/  UMOV UR33, 0x40004040 ;  /* 0x4000404000217882 */ /* 0x000fe20000000000 */
[----:B------:R-:W-:Y:S01]  /*18b0*/  UMOV UR31, 0x40004040 ;  /* 0x40004040001f7882 */ /* 0x000fe20000000000 */
[----:B------:R-:W-:Y:S01]  /*18c0*/  UMOV UR37, 0x40004040 ;  /* 0x4000404000257882 */ /* 0x000fe20000000000 */
[----:B------:R-:W-:Y:S01]  /*18d0*/  UMOV UR35, 0x40004040 ;  /* 0x4000404000237882 */ /* 0x000fe20000000000 */
[----:B------:R-:W-:Y:S01]  /*18e0*/  UMOV UR8, 0x3 ;  /* 0x0000000300087882 */ /* 0x000fe20000000000 */
[----:B-1----:R-:W-:Y:S02]  /*18f0*/  R2UR UR20, R4 ;  /* 0x00000000041472ca */ /* 0x002fe400000e0000 */
[----:B------:R-:W-:Y:S02]  /*1900*/  R2UR UR22, R5 ;  /* 0x00000000051672ca */ /* 0x000fe400000e0000 */
[----:B------:R-:W-:Y:S04]  /*1910*/  SEL R4, RZ, 0x1, P1 ;  /* 0x00000001ff047807 */ /* 0x000fe80000800000 */
[----:B------:R-:W-:Y:S01]  /*1920*/  LOP3.LUT R6, R6, R4, RZ, 0x3c, !PT ;  /* 0x0000000406067212 */ /* 0x000fe200078e3cff */
[----:B------:R-:W-:Y:S04]  /*1930*/  IMAD.U32 R4, RZ, RZ, UR10 ;  /* 0x0000000aff047e24 */ /* 0x000fe8000f8e00ff */
[----:B------:R-:W-:Y:S01]  /*1940*/  UIADD3 UR24, UPT, UPT, UR20, 0x2, URZ ;  /* 0x0000000214187890 */ /* 0x000fe2000fffe0ff */
[----:B------:R-:W-:Y:S01]  /*1950*/  IMAD.U32 R9, R6, -0x80000000, RZ ;  /* 0x8000000006097824 */ /* 0x000fe200078e00ff */
[----:B------:R-:W-:Y:S01]  /*1960*/  UIADD3 UR26, UPT, UPT, UR22, 0x2, URZ ;  /* 0x00000002161a7890 */ /* 0x000fe2000fffe0ff */
[----:B------:R1:W-:Y:S01]  /*1970*/  UTCQMMA.2CTA gdesc[UR22], gdesc[UR20], tmem[UR13], tmem[UR28], idesc[UR29], tmem[UR6], UP0 ;  /* 0x00061c1416007dea */ /* 0x0003e2000820030d */
[----:B------:R-:W-:Y:S02]  /*1980*/  UIADD3 UR32, UPT, UPT, UR22, 0x4, URZ ;  /* 0x0000000416207890 */ /* 0x000fe4000fffe0ff */
[----:B------:R-:W-:Y:S02]  /*1990*/  UIADD3 UR30, UPT, UPT, UR20, 0x4, URZ ;  /* 0x00000004141e7890 */ /* 0x000fe4000fffe0ff */
[----:B------:R-:W-:Y:S02]  /*19a0*/  UIADD3 UR36, UPT, UPT, UR22, 0x6, URZ ;  /* 0x0000000616247890 */ /* 0x000fe4000fffe0ff */
[----:B------:R-:W-:Y:S01]  /*19b0*/  UIADD3 UR34, UPT, UPT, UR20, 0x6, URZ ;  /* 0x0000000614227890 */ /* 0x000fe2000fffe0ff */
[----:B------:R1:W-:Y:S04]  /*19c0*/  UTCQMMA.2CTA gdesc[UR26], gdesc[UR24], tmem[UR13], tmem[UR28], idesc[UR29], tmem[UR6], UPT ;  /* 0x00061c181a007dea */ /* 0x0003e8000ba0030d */
[----:B------:R1:W-:Y:S04]  /*19d0*/  UTCQMMA.2CTA gdesc[UR32], gdesc[UR30], tmem[UR13], tmem[UR28], idesc[UR29], tmem[UR6], UPT ;  /* 0x00061c1e20007dea */ /* 0x0003e8000ba0030d */
[----:B------:R1:W-:Y:S01]  /*19e0*/  UTCQMMA.2CTA gdesc[UR36], gdesc[UR34], tmem[UR13], tmem[UR28], idesc[UR29], tmem[UR6], UPT ;  /* 0x00061c2224007dea */ /* 0x0003e2000ba0030d */
[----:B------:R1:W-:Y:S01]  /*19f0*/  UTCBAR.2CTA.MULTICAST [UR11], URZ, UR8 ;  /* 0x000000ff0b0073e9 */ /* 0x0003e20008200808 */
[----:B------:R-:W2:Y:S02]  /*1a00*/  SYNCS.PHASECHK.TRANS64.TRYWAIT P1, [UR14+0x34460], R9 ;  /* 0x03446009ff0075a7 */ /* 0x000ea4000802110e */
[----:B-12---:R-:W-:Y:S05]  /*1a10*/  @!P1 BRA `(.L_x_32) ;  /* 0x0000002800e49947 */ /* 0x006fea0003800000 */
.L_x_68:
[----:B------:R-:W-:Y:S01]  /*1a20*/  UIADD3 UR11, UPT, UPT, UR17, 0x1, URZ ;  /* 0x00000001110b7890 */ /* 0x000fe2000fffe0ff */
[----:B-1----:R-:W1:Y:S01]  /*1a30*/  SHFL.IDX PT, R5, R3, R4, 0x1f ;  /* 0x00001f0403057589 */ /* 0x002e6200000e0000 */
[----:B------:R-:W-:Y:S02]  /*1a40*/  UIADD3 UR14, UPT, UPT, UR14, 0x34430, URZ ;  /* 0x000344300e0e7890 */ /* 0x000fe4000fffe0ff */
[----:B------:R-:W-:Y:S05]  /*1a50*/  USHF.L.U32 UR15, UR11, 0xd, URZ ;  /* 0x0000000d0b0f7899 */ /* 0x000fea00080006ff */
[----:B------:R-:W2:Y:S01]  /*1a60*/  SHFL.IDX PT, R4, R2, R4, 0x1f ;  /* 0x00001f0402047589 */ /* 0x000ea200000e0000 */
[----:B------:R-:W-:Y:S01]  /*1a70*/  USHF.L.U32 UR16, UR11, 0x4, URZ ;  /* 0x000000040b107899 */ /* 0x000fe200080006ff */
[----:B------:R-:W-:Y:S01]  /*1a80*/  NOP ;  /* 0x0000000000007918 */ /* 0x000fe20000000000 */
[----:B------:R-:W-:Y:S01]  /*1a90*/  ULOP3.LUT UR15, UR15, 0x6000, URZ, 0xc0, !UPT ;  /* 0x000060000f0f7892 */ /* 0x000fe2000f8ec0ff */
[----:B------:R-:W-:Y:S01]  /*1aa0*/  NOP ;  /* 0x0000000000007918 */ /* 0x000fe20000000000 */
[----:B------:R-:W-:Y:S02]  /*1ab0*/  ULOP3.LUT UR16, UR16, 0x30, URZ, 0xc0, !UPT ;  /* 0x0000003010107892 */ /* 0x000fe4000f8ec0ff */
[----:B------:R-:W-:Y:S02]  /*1ac0*/  ULOP3.LUT UR15, UR15, 0x10b0, URZ, 0xfc, !UPT ;  /* 0x000010b00f0f7892 */ /* 0x000fe4000f8efcff */
[----:B------:R-:W-:Y:S02]  /*1ad0*/  UISETP.NE.AND UP0, UPT, UR11, 0x37, UPT ;  /* 0x000000370b00788c */ /* 0x000fe4000bf05270 */
[----:B------:R-:W-:Y:S01]  /*1ae0*/  UPRMT UR29, UR16, 0x5410, UR15 ;  /* 0x00005410101d7896 */ /* 0x000fe2000800000f */
[----:B------:R-:W-:Y:S01]  /*1af0*/  UMOV UR28, URZ ;  /* 0x000000ff001c7c82 */ /* 0x000fe20008000000 */
[----:B------:R-:W-:Y:S01]  /*1b00*/  UMOV UR23, 0x40004040 ;  /* 0x4000404000177882 */ /* 0x000fe20000000000 */
[----:B------:R-:W-:Y:S01]  /*1b10*/  UMOV UR21, 0x40004040 ;  /* 0x4000404000157882 */ /* 0x000fe20000000000 */
[----:B------:R-:W-:Y:S01]  /*1b20*/  UMOV UR27, 0x40004040 ;  /* 0x40004040001b7882 */ /* 0x000fe20000000000 */
[----:B------:R-:W-:Y:S01]  /*1b30*/  UMOV UR25, 0x40004040 ;  /* 0x4000404000197882 */ /* 0x000fe20000000000 */
[----:B------:R-:W-:Y:S01]  /*1b40*/  UMOV UR33, 0x40004040 ;  /* 0x4000404000217882 */ /* 0x000fe20000000000 */
[----:B-1----:R-:W-:Y:S01]  /*1b50*/  R2UR UR22, R5 ;  /* 0x00000000051672ca */ /* 0x002fe200000e0000 */
[----:B------:R-:W-:Y:S01]  /*1b60*/  UMOV UR31, 0x40004040 ;  /* 0x40004040001f7882 */ /* 0x000fe20000000000 */
[----:B--2---:R-:W-:Y:S01]  /*1b70*/  R2UR UR20, R4 ;  /* 0x00000000041472ca */ /* 0x004fe200000e0000 */
[----:B------:R-:W-:Y:S01]  /*1b80*/  UMOV UR37, 0x40004040 ;  /* 0x4000404000257882 */ /* 0x000fe20000000000 */
[----:B------:R-:W-:Y:S01]  /*1b90*/  UMOV UR35, 0x40004040 ;  /* 0x4000404000237882 */ /* 0x000fe20000000000 */
[----:B------:R-:W-:Y:S08]  /*1ba0*/  UMOV UR8, 0x3 ;  /* 0x0000000300087882 */ /* 0x000ff00000000000 */
[----:B------:R-:W-:Y:S02]  /*1bb0*/  UIADD3 UR26, UPT, UPT, UR22, 0x2, URZ ;  /* 0x00000002161a7890 */ /* 0x000fe4000fffe0ff */
[----:B------:R-:W-:Y:S01]  /*1bc0*/  UIADD3 UR24, UPT, UPT, UR20, 0x2, URZ ;  /* 0x0000000214187890 */ /* 0x000fe2000fffe0ff */
[----:B------:R1:W-:Y:S01]  /*1bd0*/  UTCQMMA.2CTA gdesc[UR22], gdesc[UR20], tmem[UR13], tmem[UR28], idesc[UR29], tmem[UR4], UPT ;  /* 0x00041c1416007dea */ /* 0x0003e2000ba0030d */
        /* <DEDUP_REMOVED lines=8> */
[----:B------:R-:W-:Y:S05]  /*1c60*/  BRA.U UP0, `(.L_x_33) ;  /* 0x00000001000c7547 */ /* 0x000fea000b800000 */
[----:B-1----:R-:W-:Y:S02]  /*1c70*/  UMOV UR8, 0x3 ;  /* 0x0000000300087882 */ /* 0x002fe40000000000 */
[----:B------:R2:W-:Y:S01]  /*1c80*/  UTCBAR.2CTA.MULTICAST [UR12], URZ, UR8 ;  /* 0x000000ff0c0073e9 */ /* 0x0005e20008200808 */
[----:B------:R-:W-:Y:S02]  /*1c90*/  NOP ;  /* 0x0000000000007918 */ /* 0x000fe40000000000 */
.L_x_33:
[----:B------:R-:W-:Y:S02]  /*1ca0*/  UISETP.NE.AND UP0, UPT, UR10, 0x5, UPT ;  /* 0x000000050a00788c */ /* 0x000fe4000bf05270 */
[----:B------:R-:W-:Y:S02]  /*1cb0*/  UIADD3 UR10, UPT, UPT, UR10, 0x1, URZ ;  /* 0x000000010a0a7890 */ /* 0x000fe4000fffe0ff */
[----:B------:R-:W-:Y:S02]  /*1cc0*/  UIADD3 UR17, UPT, UPT, UR17, 0x2, URZ ;  /* 0x0000000211117890 */ /* 0x000fe4000fffe0ff */
[----:B-1----:R-:W-:Y:S02]  /*1cd0*/  USEL UR14, UR10, URZ, UP0 ;  /* 0x000000ff0a0e7287 */ /* 0x002fe40008000000 */
[----:B------:R-:W-:Y:S04]  /*1ce0*/  UISETP.NE.AND UP0, UPT, UR17, 0x38, UPT ;  /* 0x000000381100788c */ /* 0x000fe8000bf05270 */
[----:B------:R-:W-:Y:S04]  /*1cf0*/  ISETP.NE.AND P1, PT, RZ, UR14, PT ;  /* 0x0000000eff007c0c */ /* 0x000fe8000bf25270 */
[----:B------:R-:W-:Y:S04]  /*1d00*/  SEL R4, RZ, 0x1, P1 ;  /* 0x00000001ff047807 */ /* 0x000fe80000800000 */
[----:B------:R-:W-:Y:S01]  /*1d10*/  LOP3.LUT R6, R6, R4, RZ, 0x3c, !PT ;  /* 0x0000000406067212 */ /* 0x000fe200078e3cff */
[----:B------:R-:W-:Y:S06]  /*1d20*/  BRA.U UP0, `(.L_x_34) ;  /* 0xfffffff9002c7547 */ /* 0x000fec000b83ffff */
[----:B------:R-:W-:Y:S05]  /*1d30*/  @P0 BRA `(.L_x_35) ;  /* 0xfffffff400e00947 */ /* 0x000fea000383ffff */
.L_x_28:
[----:B------:R-:W-:-:S13]  /*1d40*/  ISETP.GE.AND P0, PT, R0, RZ, PT ;  /* 0x000000ff0000720c */ /* 0x000fda0003f06270 */
[----:B--2---:R-:W-:Y:S05]  /*1d50*/  @!P0 EXIT ;  /* 0x000000000000894d */ /* 0x004fea0003800000 */
[----:B------:R-:W-:Y:S01]  /*1d60*/  IMAD.SHL.U32 R2, R0, 0x8, RZ ;  /* 0x0000000800027824 */ /* 0x000fe200078e00ff */
[----:B------:R-:W-:-:S04]  /*1d70*/  SHF.R.U32.HI R0, RZ, 0x1, R0 ;  /* 0x00000001ff007819 */ /* 0x000fc80000011600 */
[----:B------:R-:W-:Y:S02]  /*1d80*/  LOP3.LUT R0, R0, 0x1, RZ, 0xc0, !PT ;  /* 0x0000000100007812 */ /* 0x000fe400078ec0ff */
[----:B------:R-:W-:Y:S02]  /*1d90*/  LOP3.LUT R2, R2, 0x8, RZ, 0xc0, !PT ;  /* 0x0000000802027812 */ /* 0x000fe400078ec0ff */
[----:B------:R-:W-:-:S03]  /*1da0*/  SHF.L.U32 R4, R0, 0x1f, RZ ;  /* 0x0000001f00047819 */ /* 0x000fc600000006ff */
[----:B------:R-:W-:Y:S02]  /*1db0*/  VIADD R2, R2, UR9 ;  /* 0x0000000902027c36 */ /* 0x000fe40008000000 */
[----:B------:R-:W-:-:S07]  /*1dc0*/  IMAD.MOV.U32 R5, RZ, RZ, R4 ;  /* 0x000000ffff057224 */ /* 0x000fce00078e0004 */
.L_x_36:
[----:B-1----:R1:W2:Y:S02]  /*1dd0*/  SYNCS.PHASECHK.TRANS64.TRYWAIT P0, [R2+URZ+0x344a0], R5 ;  /* 0x0344a005020075a7 */ /* 0x0022a400080011ff */
[----:B--2---:R-:W-:Y:S05]  /*1de0*/  @!P0 NANOSLEEP.SYNCS 0x989680 ;  /* 0x009896800000895d */ /* 0x004fea0003900000 */
[----:B------:R-:W2:Y:S02]  /*1df0*/  @!P0 SYNCS.PHASECHK.TRANS64 P0, [R2+URZ+0x344a0], R5 ;  /* 0x0344a005020085a7 */ /* 0x000ea400080010ff */
[----:B--2---:R-:W-:Y:S05]  /*1e00*/  @P0 EXIT ;  /* 0x000000000000094d */ /* 0x004fea0003800000 */
[----:B------:R-:W-:Y:S05]  /*1e10*/  BRA `(.L_x_36) ;  /* 0xfffffffc00ec7947 */ /* 0x000fea000383ffff */
.L_x_21:
[----:B------:R-:W-:-:S13]  /*1e20*/  ELECT P0, URZ, PT ;  /* 0x0000000000ff782f */ /* 0x000fda0003800000 */
[----:B------:R-:W-:Y:S05]  /*1e30*/  @!P0 BRA `(.L_x_23) ;  /* 0x0000000c003c8947 */ /* 0x000fea0003800000 */
[----:B------:R-:W1:Y:S02]  /*1e40*/  S2R R9, SR_CTAID.X ;  /* 0x0000000000097919 */ /* 0x000e640000002500 */
[----:B-1----:R-:W-:-:S13]  /*1e50*/  ISETP.GE.U32.AND P0, PT, R9, R23, PT ;  /* 0x000000170900720c */ /* 0x002fda0003f06070 */
[----:B------:R-:W-:Y:S05]  /*1e60*/  @P0 EXIT ;  /* 0x000000000000094d */ /* 0x000fea0003800000 */
[----:B------:R-:W1:Y:S01]  /*1e70*/  LDC.64 R12, c[0x0][0x348] ;  /* 0x0000d200ff0c7b82 */ /* 0x000e620000000a00 */
[----:B------:R-:W-:Y:S01]  /*1e80*/  LOP3.LUT R0, RZ, R9, RZ, 0x33, !PT ;  /* 0x00000009ff007212 */ /* 0x000fe200078e33ff */
[----:B------:R-:W-:Y:S01]  /*1e90*/  HFMA2 R11, -RZ, RZ, 0, 0 ;  /* 0x00000000ff0b7431 */ /* 0x000fe200000001ff */
[----:B------:R-:W-:Y:S01]  /*1ea0*/  MOV R14, RZ ;  /* 0x000000ff000e7202 */ /* 0x000fe20000000f00 */
[----:B------:R-:W-:Y:S02]  /*1eb0*/  IMAD.MOV.U32 R5, RZ, RZ, RZ ;  /* 0x000000ffff057224 */ /* 0x000fe400078e00ff */
[----:B------:R-:W-:-:S04]  /*1ec0*/  IMAD.IADD R0, R23, 0x1, R0 ;  /* 0x0000000117007824 */ /* 0x000fc800078e0200 */
[----:B------:R-:W-:-:S04]  /*1ed0*/  IMAD.HI.U32 R8, R0, 0x1b4e81b5, RZ ;  /* 0x1b4e81b500087827 */ /* 0x000fc800078e00ff */
[----:B------:R-:W-:Y:S01]  /*1ee0*/  IMAD.MOV.U32 R0, RZ, RZ, R9 ;  /* 0x000000ffff007224 */ /* 0x000fe200078e0009 */
[----:B------:R-:W-:-:S07]  /*1ef0*/  SHF.R.U32.HI R8, RZ, 0x4, R8 ;  /* 0x00000004ff087819 */ /* 0x000fce0000011608 */
.L_x_42:
[----:B------:R-:W-:Y:S01]  /*1f00*/  IMAD.HI.U32 R15, R0, -0x45d1745d, RZ ;  /* 0xba2e8ba3000f7827 */ /* 0x000fe200078e00ff */
[----:B------:R-:W-:-:S04]  /*1f10*/  MOV R2, 0x1f80 ;  /* 0x00001f8000027802 */ /* 0x000fc80000000f00 */
[----:B------:R-:W-:-:S05]  /*1f20*/  SHF.R.U32.HI R15, RZ, 0x8, R15 ;  /* 0x00000008ff0f7819 */ /* 0x000fca000001160f */
[C---:B------:R-:W-:Y:S02]  /*1f30*/  IMAD R10, R15.reuse, -0x10, R20 ;  /* 0xfffffff00f0a7824 */ /* 0x040fe400078e0214 */
[----:B------:R-:W-:-:S03]  /*1f40*/  IMAD R0, R15, -0x160, R0 ;  /* 0xfffffea00f007824 */ /* 0x000fc600078e0200 */
[----:B------:R-:W-:Y:S02]  /*1f50*/  VIMNMX.U32 R10, PT, PT, R10, 0x10, PT ;  /* 0x000000100a0a7848 */ /* 0x000fe40003fe0000 */
[----:B-1----:R-:W-:Y:S02]  /*1f60*/  LOP3.LUT R6, R0, 0xffff, RZ, 0xc0, !PT ;  /* 0x0000ffff00067812 */ /* 0x002fe400078ec0ff */
[----:B-1----:R-:W-:Y:S05]  /*1f70*/  CALL.REL.NOINC `($__internal_3_$__cuda_sm20_div_u16) ;  /* 0x0000002800507944 */ /* 0x002fea0003c00000 */
[----:B------:R-:W1:Y:S01]  /*1f80*/  S2R R3, SR_CgaCtaId ;  /* 0x0000000000037919 */ /* 0x000e620000008800 */
[----:B------:R-:W-:Y:S01]  /*1f90*/  PRMT R10, R10, 0x9910, RZ ;  /* 0x000099100a0a7816 */ /* 0x000fe200000000ff */
[----:B------:R-:W-:Y:S01]  /*1fa0*/  HFMA2 R7, -RZ, RZ, 0, 1.52587890625e-05 ;  /* 0x00000100ff077431 */ /* 0x000fe200000001ff */
[----:B------:R-:W-:-:S05]  /*1fb0*/  PRMT R2, R40, 0x9910, RZ ;  /* 0x0000991028027816 */ /* 0x000fca00000000ff */
[----:B------:R-:W-:Y:S02]  /*1fc0*/  IMAD R2, R10, R2, RZ ;  /* 0x000000020a027224 */ /* 0x000fe400078e02ff */
[----:B------:R-:W-:Y:S02]  /*1fd0*/  IMAD.MOV.U32 R10, RZ, RZ, RZ ;  /* 0x000000ffff0a7224 */ /* 0x000fe400078e00ff */
[----:B------:R-:W-:-:S05]  /*1fe0*/  IMAD.MOV R2, RZ, RZ, -R2 ;  /* 0x000000ffff027224 */ /* 0x000fca00078e0a02 */
[----:B------:R-:W-:-:S05]  /*1ff0*/  PRMT R2, R2, 0x7710, RZ ;  /* 0x0000771002027816 */ /* 0x000fca00000000ff */
[----:B------:R-:W-:Y:S01]  /*2000*/  IMAD.IADD R16, R0, 0x1, R2 ;  /* 0x0000000100107824 */ /* 0x000fe200078e0202 */
[----:B------:R-:W-:Y:S02]  /*2010*/  LOP3.LUT R0, R40, 0xffff, RZ, 0xc0, !PT ;  /* 0x0000ffff28007812 */ /* 0x000fe400078ec0ff */
[----:B------:R-:W-:Y:S02]  /*2020*/  MOV R2, 0x400 ;  /* 0x0000040000027802 */ /* 0x000fe40000000f00 */
[----:B------:R-:W-:Y:S01]  /*2030*/  LOP3.LUT R16, R16, 0xffff, RZ, 0xc0, !PT ;  /* 0x0000ffff10107812 */ /* 0x000fe200078ec0ff */
[----:B------:R-:W-:-:S03]  /*2040*/  IMAD R0, R0, 0xc0, RZ ;  /* 0x000000c000007824 */ /* 0x000fc600078e02ff */
[----:B------:R-:W-:Y:S01]  /*2050*/  LEA R16, R15, R16, 0x4 ;  /* 0x000000100f107211 */ /* 0x000fe200078e20ff */
[C---:B-1----:R-:W-:Y:S01]  /*2060*/  IMAD R15, R3.reuse, 0x60, R0 ;  /* 0x00000060030f7824 */ /* 0x042fe200078e0200 */
[----:B------:R-:W-:Y:S02]  /*2070*/  LEA R2, R3, R2, 0x18 ;  /* 0x0000000203027211 */ /* 0x000fe400078ec0ff */
[----:B------:R-:W-:-:S03]  /*2080*/  SHF.L.U32 R16, R16, 0x7, RZ ;  /* 0x0000000710107819 */ /* 0x000fc600000006ff */
[----:B------:R-:W-:-:S07]  /*2090*/  VIADD R17, R2, 0x34400 ;  /* 0x0003440002117836 */ /* 0x000fce0000000000 */
.L_x_41:
[----:B------:R-:W-:Y:S01]  /*20a0*/  LOP3.LUT R6, R14, 0x1, RZ, 0x3c, !PT ;  /* 0x000000010e067812 */ /* 0x000fe200078e3cff */
[C---:B------:R-:W-:Y:S01]  /*20b0*/  IMAD R21, R5.reuse, 0x8, R17 ;  /* 0x0000000805157824 */ /* 0x040fe200078e0211 */
[----:B------:R-:W-:Y:S05]  /*20c0*/  YIELD ;  /* 0x0000000000007946 */ /* 0x000fea0003800000 */
[----:B------:R-:W-:Y:S01]  /*20d0*/  SHF.L.U32 R6, R6, 0x1f, RZ ;  /* 0x0000001f06067819 */ /* 0x000fe200000006ff */
[----:B-1----:R-:W1:Y:S01]  /*20e0*/  S2R R3, SR_CgaCtaId ;  /* 0x0000000000037919 */ /* 0x002e620000008800 */
[----:B------:R-:W-:Y:S02]  /*20f0*/  IMAD R4, R5, 0x4000, R2 ;  /* 0x0000400005047824 */ /* 0x000fe400078e0202 */
[----:B------:R-:W2:Y:S02]  /*2100*/  SYNCS.PHASECHK.TRANS64.TRYWAIT P0, [R21+URZ+0x30], R6 ;  /* 0x00003006150075a7 */ /* 0x000ea400080011ff */
[----:B-12---:R-:W-:Y:S05]  /*2110*/  @!P0 BRA `(.L_x_37) ;  /* 0x0000002400408947 */ /* 0x006fea0003800000 */
.L_x_70:
[----:B------:R-:W-:Y:S01]  /*2120*/  R2UR UR12, R4 ;  /* 0x00000000040c72ca */ /* 0x000fe200000e0000 */
[----:B------:R-:W-:Y:S01]  /*2130*/  UMOV UR20, 0x0 ;  /* 0x0000000000147882 */ /* 0x000fe20000000000 */
[----:B------:R-:W-:Y:S01]  /*2140*/  ISETP.NE.AND P0, PT, R5, 0x5, PT ;  /* 0x000000050500780c */ /* 0x000fe20003f05270 */
[----:B------:R-:W-:Y:S01]  /*2150*/  UMOV UR21, 0x10000000 ;  /* 0x1000000000157882 */ /* 0x000fe20000000000 */
[C---:B------:R-:W-:Y:S01]  /*2160*/  IADD3 R18, P1, PT, R12.reuse, 0xc0, RZ ;  /* 0x000000c00c127810 */ /* 0x040fe20007f3e0ff */
[----:B------:R-:W-:Y:S01]  /*2170*/  IMAD R3, R3, 0x60, R0 ;  /* 0x0000006003037824 */ /* 0x000fe200078e0200 */
[----:B------:R-:W-:Y:S01]  /*2180*/  IADD3 R22, P2, PT, R12, 0x40, RZ ;  /* 0x000000400c167810 */ /* 0x000fe20007f5e0ff */
[----:B------:R-:W2:Y:S01]  /*2190*/  LDCU.64 UR6, c[0x0][0x348] ;  /* 0x00006900ff0677ac */ /* 0x000ea20008000a00 */
[----:B------:R-:W-:Y:S01]  /*21a0*/  R2UR UR14, R7 ;  /* 0x00000000070e72ca */ /* 0x000fe200000e0000 */
[--C-:B------:R-:W-:Y:S01]  /*21b0*/  IMAD R4, R5, 0x3000, R2.reuse ;  /* 0x0000300005047824 */ /* 0x100fe200078e0202 */
[----:B------:R-:W-:Y:S01]  /*21c0*/  R2UR UR13, R21 ;  /* 0x00000000150d72ca */ /* 0x000fe200000e0000 */
[--C-:B------:R-:W-:Y:S01]  /*21d0*/  IMAD.X R23, RZ, RZ, R13.reuse, P2 ;  /* 0x000000ffff177224 */ /* 0x100fe200010e060d */
[----:B------:R-:W-:Y:S01]  /*21e0*/  R2UR UR28, R22 ;  /* 0x00000000161c72ca */ /* 0x000fe200000e0000 */
[----:B------:R-:W-:Y:S01]  /*21f0*/  VIADD R6, R5, 0x1 ;  /* 0x0000000105067836 */ /* 0x000fe20000000000 */
[----:B------:R-:W-:Y:S01]  /*2200*/  R2UR UR16, R4 ;  /* 0x00000000041072ca */ /* 0x000fe200000e0000 */
[----:B-1----:R-:W-:Y:S01]  /*2210*/  IMAD.X R19, RZ, RZ, R13, P1 ;  /* 0x000000ffff137224 */ /* 0x002fe200008e060d */
[----:B------:R-:W-:Y:S01]  /*2220*/  R2UR UR29, R23 ;  /* 0x00000000171d72ca */ /* 0x000fe200000e0000 */
[----:B------:R-:W-:Y:S01]  /*2230*/  UIADD3 UR12, UPT, UPT, UR12, 0x8000, URZ ;  /* 0x000080000c0c7890 */ /* 0x000fe2000fffe0ff */
[----:B------:R-:W-:Y:S02]  /*2240*/  R2UR UR15, R16 ;  /* 0x00000000100f72ca */ /* 0x000fe400000e0000 */
[----:B------:R-:W-:Y:S01]  /*2250*/  SEL R4, R6, RZ, P0 ;  /* 0x000000ff06047207 */ /* 0x000fe20000000000 */
[C-C-:B------:R-:W-:Y:S01]  /*2260*/  IMAD R6, R5.reuse, 0x200, R2.reuse ;  /* 0x0000020005067824 */ /* 0x140fe200078e0202 */
[----:B------:R-:W-:Y:S01]  /*2270*/  UIADD3 UR14, UPT, UPT, UR14, -0x100, URZ ;  /* 0xffffff000e0e7890 */ /* 0x000fe2000fffe0ff */
[----:B------:R-:W-:Y:S01]  /*2280*/  R2UR UR26, R18 ;  /* 0x00000000121a72ca */ /* 0x000fe200000e0000 */
[--C-:B------:R-:W-:Y:S01]  /*2290*/  IMAD R5, R5, 0x400, R2.reuse ;  /* 0x0000040005057824 */ /* 0x100fe200078e0202 */
[----:B------:R-:W-:Y:S01]  /*22a0*/  R2UR UR27, R19 ;  /* 0x00000000131b72ca */ /* 0x000fe200000e0000 */
[----:B--2---:R-:W-:Y:S01]  /*22b0*/  UIADD3 UR24, UP1, UPT, UR6, 0x140, URZ ;  /* 0x0000014006187890 */ /* 0x004fe2000ff3e0ff */
[----:B------:R-:W-:Y:S01]  /*22c0*/  R2UR UR8, R6 ;  /* 0x00000000060872ca */ /* 0x000fe200000e0000 */
[----:B------:R-:W-:Y:S01]  /*22d0*/  UIADD3 UR16, UPT, UPT, UR16, 0x20000, URZ ;  /* 0x0002000010107890 */ /* 0x000fe2000fffe0ff */
[----:B------:R-:W-:Y:S01]  /*22e0*/  R2UR UR19, R3 ;  /* 0x00000000031372ca */ /* 0x000fe200000e0000 */
[----:B------:R-:W-:Y:S01]  /*22f0*/  UMOV UR17, UR13 ;  /* 0x0000000d00117c82 */ /* 0x000fe20008000000 */
[----:B------:R1:W-:Y:S01]  /*2300*/  UTMALDG.2D [UR12], [UR28], desc[UR20] ;  /* 0x0000140c1c0075b4 */ /* 0x0003e20008009000 */
[----:B------:R-:W-:Y:S01]  /*2310*/  R2UR UR4, R5 ;  /* 0x00000000050472ca */ /* 0x000fe200000e0000 */
[----:B------:R-:W-:Y:S01]  /*2320*/  UMOV UR18, UR14 ;  /* 0x0000000e00127c82 */ /* 0x000fe20008000000 */
[----:B------:R-:W-:Y:S01]  /*2330*/  R2UR UR11, R10 ;  /* 0x000000000a0b72ca */ /* 0x000fe200000e0000 */
[----:B------:R-:W-:Y:S01]  /*2340*/  UIADD3.X UR25, UPT, UPT, URZ, UR7, URZ, UP1, !UPT ;  /* 0x00000007ff197290 */ /* 0x000fe20008ffe4ff */
[----:B------:R-:W-:Y:S01]  /*2350*/  ISETP.NE.AND P0, PT, R4, RZ, PT ;  /* 0x000000ff0400720c */ /* 0x000fe20003f05270 */
[----:B------:R-:W-:Y:S01]  /*2360*/  UIADD3 UR22, UP0, UPT, UR6, 0x1c0, URZ ;  /* 0x000001c006167890 */ /* 0x000fe2000ff1e0ff */
[----:B------:R-:W-:Y:S01]  /*2370*/  R2UR UR6, R0 ;  /* 0x00000000000672ca */ /* 0x000fe200000e0000 */
[----:B------:R-:W-:Y:S01]  /*2380*/  UMOV UR10, UR15 ;  /* 0x0000000f000a7c82 */ /* 0x000fe20008000000 */
[----:B------:R-:W-:Y:S01]  /*2390*/  UIADD3 UR8, UPT, UPT, UR8, 0x32000, URZ ;  /* 0x0003200008087890 */ /* 0x000fe2000fffe0ff */
[----:B------:R-:W-:Y:S01]  /*23a0*/  IMAD.MOV.U32 R5, RZ, RZ, 0x7500 ;  /* 0x00007500ff057424 */ /* 0x000fe200078e00ff */
[----:B------:R1:W-:Y:S01]  /*23b0*/  UTMALDG.2D [UR16], [UR26], desc[UR20] ;  /* 0x000014101a0075b4 */ /* 0x0003e20008009000 */
[----:B------:R-:W-:Y:S01]  /*23c0*/  UMOV UR9, UR13 ;  /* 0x0000000d00097c82 */ /* 0x000fe20008000000 */
[----:B------:R-:W-:Y:S01]  /*23d0*/  UIADD3.X UR23, UPT, UPT, URZ, UR7, URZ, UP0, !UPT ;  /* 0x00000007ff177290 */ /* 0x000fe200087fe4ff */
[----:B------:R-:W-:Y:S01]  /*23e0*/  SEL R24, RZ, 0x1, P0 ;  /* 0x00000001ff187807 */ /* 0x000fe20000000000 */
[----:B------:R-:W-:Y:S01]  /*23f0*/  UIADD3 UR4, UPT, UPT, UR4, 0x32c00, URZ ;  /* 0x00032c0004047890 */ /* 0x000fe2000fffe0ff */
[----:B------:R-:W-:Y:S01]  /*2400*/  IMAD R6, R4, 0x8, R17 ;  /* 0x0000000804067824 */ /* 0x000fe200078e0211 */
[----:B------:R-:W-:Y:S01]  /*2410*/  UMOV UR5, UR13 ;  /* 0x0000000d00057c82 */ /* 0x000fe20008000000 */
[----:B------:R-:W-:Y:S01]  /*2420*/  UMOV UR7, UR11 ;  /* 0x0000000b00077c82 */ /* 0x000fe20008000000 */
[----:B------:R1:W-:Y:S01]  /*2430*/  UTMALDG.2D [UR8], [UR24], desc[UR20] ;  /* 0x00001408180075b4 */ /* 0x0003e20008009000 */
[----:B------:R-:W-:Y:S02]  /*2440*/  LOP3.LUT R14, R14, R24, RZ, 0x3c, !PT ;  /* 0x000000180e0e7212 */ /* 0x000fe400078e3cff */
[----:B------:R-:W-:Y:S02]  /*2450*/  ISETP.NE.AND P0, PT, R4, 0x5, PT ;  /* 0x000000050400780c */ /* 0x000fe40003f05270 */
[----:B------:R-:W-:Y:S01]  /*2460*/  LOP3.LUT R24, R14, 0x1, RZ, 0x3c, !PT ;  /* 0x000000010e187812 */ /* 0x000fe200078e3cff */
[----:B------:R1:W-:Y:S01]  /*2470*/  UTMALDG.2D [UR4], [UR22], desc[UR20] ;  /* 0x00001404160075b4 */ /* 0x0003e20008009000 */
[----:B------:R2:W-:Y:S03]  /*2480*/  SYNCS.ARRIVE.TRANS64 RZ, [R21+URZ], R5 ;  /* 0x0000000515ff79a7 */ /* 0x0005e600080000ff */
[----:B------:R-:W-:Y:S04]  /*2490*/  IMAD.U32 R24, R24, -0x80000000, RZ ;  /* 0x8000000018187824 */ /* 0x000fe800078e00ff */
[----:B------:R-:W3:Y:S01]  /*24a0*/  SYNCS.PHASECHK.TRANS64.TRYWAIT P1, [R6+URZ+0x30], R24 ;  /* 0x00003018060075a7 */ /* 0x000ee200080211ff */
[C---:B--2---:R-:W-:Y:S02]  /*24b0*/  VIADD R5, R4.reuse, 0x1 ;  /* 0x0000000104057836 */ /* 0x044fe40000000000 */
[C-C-:B------:R-:W-:Y:S02]  /*24c0*/  IMAD R21, R4.reuse, 0x4000, R2.reuse ;  /* 0x0000400004157824 */ /* 0x140fe400078e0202 */
[----:B------:R-:W-:Y:S01]  /*24d0*/  IMAD R4, R4, 0x3000, R2 ;  /* 0x0000300004047824 */ /* 0x000fe200078e0202 */
[----:B------:R-:W-:Y:S01]  /*24e0*/  SEL R5, R5, RZ, P0 ;  /* 0x000000ff05057207 */ /* 0x000fe20000000000 */
[----:B-1-3--:R-:W-:Y:S06]  /*24f0*/  @!P1 BRA `(.L_x_38) ;  /* 0x0000002000649947 */ /* 0x00afec0003800000 */
.L_x_72:
[----:B------:R-:W-:Y:S01]  /*2500*/  R2UR UR8, R21 ;  /* 0x00000000150872ca */ /* 0x000fe200000e0000 */
[----:B------:R-:W-:Y:S01]  /*2510*/  UMOV UR14, 0x0 ;  /* 0x00000000000e7882 */ /* 0x000fe20000000000 */
[----:B------:R-:W-:Y:S01]  /*2520*/  R2UR UR10, R7 ;  /* 0x00000000070a72ca */ /* 0x000fe200000e0000 */
[----:B------:R-:W-:Y:S01]  /*2530*/  UMOV UR15, 0x10000000 ;  /* 0x10000000000f7882 */ /* 0x000fe20000000000 */
[----:B------:R-:W-:Y:S01]  /*2540*/  R2UR UR4, R4 ;  /* 0x00000000040472ca */ /* 0x000fe200000e0000 */
[C---:B------:R-:W-:Y:S01]  /*2550*/  IMAD R21, R5.reuse, 0x8, R17 ;  /* 0x0000000805157824 */ /* 0x040fe200078e0211 */
[----:B------:R-:W-:Y:S01]  /*2560*/  R2UR UR9, R6 ;  /* 0x00000000060972ca */ /* 0x000fe200000e0000 */
[C-C-:B------:R-:W-:Y:S01]  /*2570*/  IMAD R26, R5.reuse, 0x4000, R2.reuse ;  /* 0x00004000051a7824 */ /* 0x140fe200078e0202 */
[----:B------:R-:W-:Y:S01]  /*2580*/  R2UR UR16, R22 ;  /* 0x00000000161072ca */ /* 0x000fe200000e0000 */
[----:B------:R-:W-:Y:S01]  /*2590*/  IMAD R4, R5, 0x3000, R2 ;  /* 0x0000300005047824 */ /* 0x000fe200078e0202 */
[----:B------:R-:W-:Y:S02]  /*25a0*/  R2UR UR17, R23 ;  /* 0x00000000171172ca */ /* 0x000fe400000e0000 */
[----:B------:R-:W-:Y:S01]  /*25b0*/  R2UR UR11, R16 ;  /* 0x00000000100b72ca */ /* 0x000fe200000e0000 */
[----:B------:R-:W-:Y:S01]  /*25c0*/  UIADD3 UR8, UPT, UPT, UR8, 0x8000, URZ ;  /* 0x0000800008087890 */ /* 0x000fe2000fffe0ff */
[----:B------:R-:W-:Y:S01]  /*25d0*/  R2UR UR12, R18 ;  /* 0x00000000120c72ca */ /* 0x000fe200000e0000 */
[----:B------:R-:W-:Y:S01]  /*25e0*/  UIADD3 UR10, UPT, UPT, UR10, -0x80, URZ ;  /* 0xffffff800a0a7890 */ /* 0x000fe2000fffe0ff */
[----:B------:R-:W-:Y:S01]  /*25f0*/  R2UR UR13, R19 ;  /* 0x00000000130d72ca */ /* 0x000fe200000e0000 */
[----:B------:R-:W-:Y:S01]  /*2600*/  UIADD3 UR4, UPT, UPT, UR4, 0x20000, URZ ;  /* 0x0002000004047890 */ /* 0x000fe2000fffe0ff */
[----:B------:R-:W-:Y:S01]  /*2610*/  R2UR UR7, R3 ;  /* 0x00000000030772ca */ /* 0x000fe200000e0000 */
[----:B------:R-:W-:Y:S01]  /*2620*/  UMOV UR5, UR9 ;  /* 0x0000000900057c82 */ /* 0x000fe20008000000 */
[C---:B------:R-:W-:Y:S02]  /*2630*/  ISETP.NE.AND P0, PT, R5.reuse, RZ, PT ;  /* 0x000000ff0500720c */ /* 0x040fe40003f05270 */
[----:B------:R-:W-:Y:S02]  /*2640*/  UMOV UR6, UR10 ;  /* 0x0000000a00067c82 */ /* 0x000fe40008000000 */
[----:B------:R-:W-:Y:S01]  /*2650*/  SEL R24, RZ, 0x1, P0 ;  /* 0x00000001ff187807 */ /* 0x000fe20000000000 */
[----:B------:R2:W-:Y:S01]  /*2660*/  UTMALDG.2D [UR8], [UR16], desc[UR14] ;  /* 0x00000e08100075b4 */ /* 0x0005e20008009000 */
[----:B------:R-:W-:Y:S02]  /*2670*/  ISETP.NE.AND P0, PT, R5, 0x5, PT ;  /* 0x000000050500780c */ /* 0x000fe40003f05270 */
[----:B------:R-:W-:Y:S01]  /*2680*/  LOP3.LUT R24, R14, R24, RZ, 0x3c, !PT ;  /* 0x000000180e187212 */ /* 0x000fe200078e3cff */
[----:B------:R-:W-:Y:S03]  /*2690*/  IMAD.MOV.U32 R14, RZ, RZ, 0x7000 ;  /* 0x00007000ff0e7424 */ /* 0x000fe600078e00ff */
[----:B-1----:R-:W-:Y:S01]  /*26a0*/  LOP3.LUT R25, R24, 0x1, RZ, 0x3c, !PT ;  /* 0x0000000118197812 */ /* 0x002fe200078e3cff */
[----:B------:R2:W-:Y:S01]  /*26b0*/  UTMALDG.2D [UR4], [UR12], desc[UR14] ;  /* 0x00000e040c0075b4 */ /* 0x0005e20008009000 */
[----:B------:R1:W-:Y:S03]  /*26c0*/  SYNCS.ARRIVE.TRANS64 RZ, [R6+URZ], R14 ;  /* 0x0000000e06ff79a7 */ /* 0x0003e600080000ff */
[----:B------:R-:W-:Y:S04]  /*26d0*/  IMAD.U32 R25, R25, -0x80000000, RZ ;  /* 0x8000000019197824 */ /* 0x000fe800078e00ff */
[----:B------:R-:W3:Y:S01]  /*26e0*/  SYNCS.PHASECHK.TRANS64.TRYWAIT P1, [R21+URZ+0x30], R25 ;  /* 0x00003019150075a7 */ /* 0x000ee200080211ff */
[----:B-1----:R-:W-:Y:S05]  /*26f0*/  VIADD R6, R5, 0x1 ;  /* 0x0000000105067836 */ /* 0x002fea0000000000 */
[----:B------:R-:W-:Y:S04]  /*2700*/  SEL R6, R6, RZ, P0 ;  /* 0x000000ff06067207 */ /* 0x000fe80000000000 */
[----:B------:R-:W-:Y:S01]  /*2710*/  ISETP.NE.AND P0, PT, R6, RZ, PT ;  /* 0x000000ff0600720c */ /* 0x000fe20003f05270 */
[----:B------:R-:W-:Y:S01]  /*2720*/  @!UPT UIADD3 URZ, UPT, UPT, URZ, URZ, URZ ;  /* 0x000000fffffff290 */ /* 0x000fe2000fffe0ff */
[----:B--23--:R-:W-:Y:S11]  /*2730*/  @!P1 BRA `(.L_x_39) ;  /* 0x0000001c00ec9947 */ /* 0x00cff60003800000 */
.L_x_74:
[----:B------:R-:W-:Y:S01]  /*2740*/  R2UR UR8, R26 ;  /* 0x000000001a0872ca */ /* 0x000fe200000e0000 */
[----:B------:R-:W-:Y:S01]  /*2750*/  UMOV UR14, 0x0 ;  /* 0x00000000000e7882 */ /* 0x000fe20000000000 */
[----:B------:R-:W-:Y:S01]  /*2760*/  R2UR UR4, R4 ;  /* 0x00000000040472ca */ /* 0x000fe200000e0000 */
[----:B------:R-:W-:Y:S01]  /*2770*/  UMOV UR15, 0x10000000 ;  /* 0x10000000000f7882 */ /* 0x000fe20000000000 */
[----:B------:R-:W-:Y:S01]  /*2780*/  R2UR UR9, R21 ;  /* 0x00000000150972ca */ /* 0x000fe200000e0000 */
[----:B------:R-:W-:Y:S01]  /*2790*/  IMAD R4, R6, 0x8, R17 ;  /* 0x0000000806047824 */ /* 0x000fe200078e0211 */
[----:B------:R-:W-:Y:S02]  /*27a0*/  R2UR UR10, R7 ;  /* 0x00000000070a72ca */ /* 0x000fe400000e0000 */
[----:B------:R-:W-:Y:S02]  /*27b0*/  R2UR UR16, R22 ;  /* 0x00000000161072ca */ /* 0x000fe400000e0000 */
[----:B------:R-:W-:Y:S02]  /*27c0*/  R2UR UR17, R23 ;  /* 0x00000000171172ca */ /* 0x000fe400000e0000 */
[----:B------:R-:W-:Y:S01]  /*27d0*/  R2UR UR11, R16 ;  /* 0x00000000100b72ca */ /* 0x000fe200000e0000 */
[----:B------:R-:W-:Y:S01]  /*27e0*/  UIADD3 UR8, UPT, UPT, UR8, 0x8000, URZ ;  /* 0x0000800008087890 */ /* 0x000fe2000fffe0ff */
[----:B------:R-:W-:Y:S01]  /*27f0*/  R2UR UR7, R3 ;  /* 0x00000000030772ca */ /* 0x000fe200000e0000 */
[----:B------:R-:W-:Y:S01]  /*2800*/  UIADD3 UR4, UPT, UPT, UR4, 0x20000, URZ ;  /* 0x0002000004047890 */ /* 0x000fe2000fffe0ff */
[----:B------:R-:W-:Y:S01]  /*2810*/  R2UR UR12, R18 ;  /* 0x00000000120c72ca */ /* 0x000fe200000e0000 */
[----:B------:R-:W-:Y:S01]  /*2820*/  UMOV UR5, UR9 ;  /* 0x0000000900057c82 */ /* 0x000fe20008000000 */
[----:B------:R-:W-:Y:S01]  /*2830*/  R2UR UR13, R19 ;  /* 0x00000000130d72ca */ /* 0x000fe200000e0000 */
[----:B------:R-:W-:Y:S01]  /*2840*/  UMOV UR6, UR10 ;  /* 0x0000000a00067c82 */ /* 0x000fe20008000000 */
[----:B------:R-:W-:Y:S04]  /*2850*/  SEL R5, RZ, 0x1, P0 ;  /* 0x00000001ff057807 */ /* 0x000fe80000000000 */
[----:B------:R-:W-:Y:S01]  /*2860*/  LOP3.LUT R24, R24, R5, RZ, 0x3c, !PT ;  /* 0x0000000518187212 */ /* 0x000fe200078e3cff */
[----:B------:R2:W-:Y:S03]  /*2870*/  UTMALDG.2D [UR8], [UR16], desc[UR14] ;  /* 0x00000e08100075b4 */ /* 0x0005e60008009000 */
[----:B------:R-:W-:Y:S03]  /*2880*/  LOP3.LUT R3, R24, 0x1, RZ, 0x3c, !PT ;  /* 0x0000000118037812 */ /* 0x000fe600078e3cff */
[----:B------:R2:W-:Y:S01]  /*2890*/  UTMALDG.2D [UR4], [UR12], desc[UR14] ;  /* 0x00000e040c0075b4 */ /* 0x0005e20008009000 */
[----:B------:R3:W-:Y:S01]  /*28a0*/  SYNCS.ARRIVE.TRANS64 RZ, [R21+URZ], R14 ;  /* 0x0000000e15ff79a7 */ /* 0x0007e200080000ff */
[----:B------:R-:W-:Y:S04]  /*28b0*/  IMAD.U32 R3, R3, -0x80000000, RZ ;  /* 0x8000000003037824 */ /* 0x000fe800078e00ff */
[----:B------:R-:W4:Y:S01]  /*28c0*/  SYNCS.PHASECHK.TRANS64.TRYWAIT P0, [R4+URZ+0x30], R3 ;  /* 0x00003003040075a7 */ /* 0x000f2200080011ff */
[----:B-1-3--:R-:W-:Y:S01]  /*28d0*/  VIADD R21, R7, 0x80 ;  /* 0x0000008007157836 */ /* 0x00afe20000000000 */
[----:B--2-4-:R-:W-:Y:S06]  /*28e0*/  @!P0 BRA `(.L_x_40) ;  /* 0x0000001c009c8947 */ /* 0x014fec0003800000 */
.L_x_76:
[----:B------:R-:W-:Y:S01]  /*28f0*/  R2UR UR16, R22 ;  /* 0x00000000161072ca */ /* 0x000fe200000e0000 */
[C-C-:B------:R-:W-:Y:S01]  /*2900*/  IMAD R5, R6.reuse, 0x4000, R2.reuse ;  /* 0x0000400006057824 */ /* 0x140fe200078e0202 */
[----:B------:R-:W-:Y:S01]  /*2910*/  R2UR UR17, R23 ;  /* 0x00000000171172ca */ /* 0x000fe200000e0000 */
[----:B------:R-:W-:Y:S01]  /*2920*/  UMOV UR14, 0x0 ;  /* 0x00000000000e7882 */ /* 0x000fe20000000000 */
[----:B------:R-:W-:Y:S01]  /*2930*/  R2UR UR10, R21 ;  /* 0x00000000150a72ca */ /* 0x000fe200000e0000 */
[----:B------:R-:W-:Y:S01]  /*2940*/  UMOV UR15, 0x10000000 ;  /* 0x10000000000f7882 */ /* 0x000fe20000000000 */
[----:B------:R-:W-:Y:S01]  /*2950*/  R2UR UR8, R5 ;  /* 0x00000000050872ca */ /* 0x000fe200000e0000 */
[----:B------:R-:W-:Y:S01]  /*2960*/  IMAD R3, R6, 0x3000, R2 ;  /* 0x0000300006037824 */ /* 0x000fe200078e0202 */
[----:B------:R-:W-:Y:S01]  /*2970*/  R2UR UR9, R4 ;  /* 0x00000000040972ca */ /* 0x000fe200000e0000 */
[----:B------:R-:W-:Y:S01]  /*2980*/  VIADD R5, R6, 0x1 ;  /* 0x0000000106057836 */ /* 0x000fe20000000000 */
[----:B------:R-:W-:Y:S01]  /*2990*/  R2UR UR11, R16 ;  /* 0x00000000100b72ca */ /* 0x000fe200000e0000 */
[----:B------:R-:W-:Y:S01]  /*29a0*/  VIADD R7, R7, 0x200 ;  /* 0x0000020007077836 */ /* 0x000fe20000000000 */
[----:B------:R-:W-:Y:S01]  /*29b0*/  R2UR UR4, R3 ;  /* 0x00000000030472ca */ /* 0x000fe200000e0000 */
[----:B------:R-:W-:Y:S01]  /*29c0*/  VIADD R10, R10, 0x1 ;  /* 0x000000010a0a7836 */ /* 0x000fe20000000000 */
[----:B------:R-:W-:Y:S02]  /*29d0*/  R2UR UR12, R18 ;  /* 0x00000000120c72ca */ /* 0x000fe400000e0000 */
[----:B------:R-:W-:Y:S01]  /*29e0*/  R2UR UR13, R19 ;  /* 0x00000000130d72ca */ /* 0x000fe200000e0000 */
[----:B------:R-:W-:Y:S01]  /*29f0*/  UMOV UR6, UR10 ;  /* 0x0000000a00067c82 */ /* 0x000fe20008000000 */
[----:B------:R-:W-:Y:S01]  /*2a00*/  R2UR UR7, R15 ;  /* 0x000000000f0772ca */ /* 0x000fe200000e0000 */
[----:B------:R-:W-:Y:S01]  /*2a10*/  UIADD3 UR8, UPT, UPT, UR8, 0x8000, URZ ;  /* 0x0000800008087890 */ /* 0x000fe2000fffe0ff */
[----:B------:R-:W-:Y:S01]  /*2a20*/  ISETP.NE.AND P0, PT, R6, 0x5, PT ;  /* 0x000000050600780c */ /* 0x000fe20003f05270 */
[----:B------:R-:W-:Y:S03]  /*2a30*/  UMOV UR5, UR9 ;  /* 0x0000000900057c82 */ /* 0x000fe60008000000 */
[----:B------:R-:W-:Y:S01]  /*2a40*/  SEL R5, R5, RZ, P0 ;  /* 0x000000ff05057207 */ /* 0x000fe20000000000 */
[----:B------:R-:W-:Y:S01]  /*2a50*/  UIADD3 UR4, UPT, UPT, UR4, 0x20000, URZ ;  /* 0x0002000004047890 */ /* 0x000fe2000fffe0ff */
[----:B------:R-:W-:Y:S02]  /*2a60*/  ISETP.NE.AND P0, PT, R7, 0x1d00, PT ;  /* 0x00001d000700780c */ /* 0x000fe40003f05270 */
[----:B------:R2:W-:Y:S01]  /*2a70*/  UTMALDG.2D [UR8], [UR16], desc[UR14] ;  /* 0x00000e08100075b4 */ /* 0x0005e20008009000 */
[----:B------:R-:W-:Y:S05]  /*2a80*/  ISETP.NE.AND P1, PT, R5, RZ, PT ;  /* 0x000000ff0500720c */ /* 0x000fea0003f25270 */
[----:B------:R2:W-:Y:S01]  /*2a90*/  UTMALDG.2D [UR4], [UR12], desc[UR14] ;  /* 0x00000e040c0075b4 */ /* 0x0005e20008009000 */
[----:B------:R3:W-:Y:S02]  /*2aa0*/  SYNCS.ARRIVE.TRANS64 RZ, [R4+URZ], R14 ;  /* 0x0000000e04ff79a7 */ /* 0x0007e400080000ff */
[----:B---3--:R-:W-:Y:S04]  /*2ab0*/  SEL R14, RZ, 0x1, P1 ;  /* 0x00000001ff0e7807 */ /* 0x008fe80000800000 */
[----:B------:R-:W-:Y:S01]  /*2ac0*/  LOP3.LUT R14, R24, R14, RZ, 0x3c, !PT ;  /* 0x0000000e180e7212 */ /* 0x000fe200078e3cff */
[----:B--2---:R-:W-:Y:S06]  /*2ad0*/  @P0 BRA `(.L_x_41) ;  /* 0xfffffff400700947 */ /* 0x004fec000383ffff */
[----:B------:R-:W-:-:S13]  /*2ae0*/  ISETP.NE.AND P0, PT, R11, R8, PT ;  /* 0x000000080b00720c */ /* 0x000fda0003f05270 */
[----:B------:R-:W-:Y:S05]  /*2af0*/  @!P0 EXIT ;  /* 0x000000000000894d */ /* 0x000fea0003800000 */
[----:B------:R-:W-:-:S05]  /*2b00*/  IADD3 R11, PT, PT, R11, 0x1, RZ ;  /* 0x000000010b0b7810 */ /* 0x000fca0007ffe0ff */
[----:B------:R-:W-:Y:S01]  /*2b10*/  IMAD R0, R11, 0x96, R9 ;  /* 0x000000960b007824 */ /* 0x000fe200078e0209 */
[----:B------:R-:W-:Y:S06]  /*2b20*/  BRA `(.L_x_42) ;  /* 0xfffffff000f47947 */ /* 0x000fec000383ffff */
.L_x_23:
[----:B------:R-:W-:-:S04]  /*2b30*/  LOP3.LUT R0, R4, 0xfffffffc, RZ, 0xc0, !PT ;  /* 0xfffffffc04007812 */ /* 0x000fc800078ec0ff */
[----:B------:R-:W-:-:S13]  /*2b40*/  ISETP.NE.AND P0, PT, R0, 0x4, PT ;  /* 0x000000040000780c */ /* 0x000fda0003f05270 */
[----:B-1----:R-:W-:Y:S05]  /*2b50*/  @P0 EXIT ;  /* 0x000000000000094d */ /* 0x002fea0003800000 */
[----:B------:R-:W1:Y:S01]  /*2b60*/  S2R R0, SR_CgaCtaId ;  /* 0x0000000000007919 */ /* 0x000e620000008800 */
[----:B------:R-:W-:-:S04]  /*2b70*/  MOV R2, 0x400 ;  /* 0x0000040000027802 */ /* 0x000fc80000000f00 */
[----:B-1----:R-:W-:-:S05]  /*2b80*/  LEA R0, R0, R2, 0x18 ;  /* 0x0000000200007211 */ /* 0x002fca00078ec0ff */
[----:B------:R-:W1:Y:S02]  /*2b90*/  LDS R2, [R0+0x344b0] ;  /* 0x0344b00000027984 */ /* 0x000e640000000800 */
[----:B-1----:R-:W-:-:S13]  /*2ba0*/  ISETP.NE.AND P0, PT, R2, RZ, PT ;  /* 0x000000ff0200720c */ /* 0x002fda0003f05270 */
[----:B------:R-:W-:Y:S05]  /*2bb0*/  @!P0 BRA `(.L_x_43) ;  /* 0x0000000000048947 */ /* 0x000fea0003800000 */
[----:B------:R-:W-:Y:S05]  /*2bc0*/  BPT.TRAP 0x1 ;  /* 0x000000040000795c */ /* 0x000fea0000300000 */
.L_x_43:
[----:B------:R-:W1:Y:S01]  /*2bd0*/  S2UR UR4, SR_CTAID.X ;  /* 0x00000000000479c3 */ /* 0x000e620000002500 */
[----:B------:R-:W-:Y:S02]  /*2be0*/  IADD3 R3, PT, PT, R4, -0x4, RZ ;  /* 0xfffffffc04037810 */ /* 0x000fe40007ffe0ff */
[----:B-1----:R-:W-:-:S13]  /*2bf0*/  ISETP.LE.U32.AND P0, PT, R23, UR4, PT ;  /* 0x0000000417007c0c */ /* 0x002fda000bf03070 */
[----:B------:R-:W-:Y:S05]  /*2c00*/  @P0 BRA `(.L_x_44) ;  /* 0x0000001400600947 */ /* 0x000fea0003800000 */
[----:B------:R-:W-:Y:S02]  /*2c10*/  IMAD.U32 R34, RZ, RZ, UR4 ;  /* 0x00000004ff227e24 */ /* 0x000fe4000f8e00ff */
[----:B------:R-:W-:Y:S02]  /*2c20*/  IMAD.SHL.U32 R32, R21, 0x10, RZ ;  /* 0x0000001015207824 */ /* 0x000fe400078e00ff */
[----:B------:R-:W-:Y:S01]  /*2c30*/  IMAD R33, R3, 0x20, R21 ;  /* 0x0000002003217824 */ /* 0x000fe200078e0215 */
[----:B------:R-:W-:Y:S01]  /*2c40*/  LOP3.LUT R2, RZ, R34, RZ, 0x33, !PT ;  /* 0x00000022ff027212 */ /* 0x000fe200078e33ff */
[----:B------:R-:W-:Y:S01]  /*2c50*/  IMAD.MOV.U32 R22, RZ, RZ, RZ ;  /* 0x000000ffff167224 */ /* 0x000fe200078e00ff */
[----:B------:R-:W-:Y:S01]  /*2c60*/  LOP3.LUT R32, R32, 0x70, RZ, 0xc0, !PT ;  /* 0x0000007020207812 */ /* 0x000fe200078ec0ff */
[----:B------:R-:W-:Y:S01]  /*2c70*/  IMAD.MOV.U32 R21, RZ, RZ, -0x1 ;  /* 0xffffffffff157424 */ /* 0x000fe200078e00ff */
[----:B------:R-:W-:Y:S01]  /*2c80*/  PRMT R24, R34, 0x7610, R24 ;  /* 0x0000761022187816 */ /* 0x000fe20000000018 */
[----:B------:R-:W-:Y:S01]  /*2c90*/  IMAD.IADD R23, R23, 0x1, R2 ;  /* 0x0000000117177824 */ /* 0x000fe200078e0202 */
[C---:B------:R-:W-:Y:S01]  /*2ca0*/  LOP3.LUT R31, R32.reuse, 0x10, RZ, 0x3c, !PT ;  /* 0x00000010201f7812 */ /* 0x040fe200078e3cff */
[----:B------:R-:W-:Y:S01]  /*2cb0*/  IMAD.SHL.U32 R33, R33, 0x80, RZ ;  /* 0x0000008021217824 */ /* 0x000fe200078e00ff */
[C---:B------:R-:W-:Y:S01]  /*2cc0*/  LOP3.LUT R30, R32.reuse, 0x20, RZ, 0x3c, !PT ;  /* 0x00000020201e7812 */ /* 0x040fe200078e3cff */
[----:B------:R-:W-:Y:S01]  /*2cd0*/  IMAD.HI.U32 R23, R23, 0x1b4e81b5, RZ ;  /* 0x1b4e81b517177827 */ /* 0x000fe200078e00ff */
[----:B------:R-:W-:-:S02]  /*2ce0*/  LOP3.LUT R29, R32, 0x30, RZ, 0x3c, !PT ;  /* 0x00000030201d7812 */ /* 0x000fc400078e3cff */
[C---:B------:R-:W-:Y:S02]  /*2cf0*/  LOP3.LUT R28, R32.reuse, 0x40, RZ, 0x3c, !PT ;  /* 0x00000040201c7812 */ /* 0x040fe400078e3cff */
[----:B------:R-:W-:Y:S02]  /*2d00*/  SHF.R.U32.HI R23, RZ, 0x4, R23 ;  /* 0x00000004ff177819 */ /* 0x000fe40000011617 */
[C---:B------:R-:W-:Y:S02]  /*2d10*/  LOP3.LUT R27, R32.reuse, 0x50, RZ, 0x3c, !PT ;  /* 0x00000050201b7812 */ /* 0x040fe400078e3cff */
[C---:B------:R-:W-:Y:S01]  /*2d20*/  LOP3.LUT R26, R32.reuse, 0x60, RZ, 0x3c, !PT ;  /* 0x00000060201a7812 */ /* 0x040fe200078e3cff */
[----:B------:R-:W-:Y:S01]  /*2d30*/  IMAD.MOV R23, RZ, RZ, -R23 ;  /* 0x000000ffff177224 */ /* 0x000fe200078e0a17 */
[----:B------:R-:W-:-:S07]  /*2d40*/  LOP3.LUT R25, R32, 0x70, RZ, 0x3c, !PT ;  /* 0x0000007020197812 */ /* 0x000fce00078e3cff */
.L_x_55:
[----:B------:R-:W-:Y:S01]  /*2d50*/  IMAD.HI.U32 R41, R34, -0x45d1745d, RZ ;  /* 0xba2e8ba322297827 */ /* 0x000fe200078e00ff */
[----:B------:R-:W-:Y:S05]  /*2d60*/  YIELD ;  /* 0x0000000000007946 */ /* 0x000fea0003800000 */
[----:B------:R-:W-:Y:S01]  /*2d70*/  SHF.R.U32.HI R41, RZ, 0x8, R41 ;  /* 0x00000008ff297819 */ /* 0x000fe20000011629 */
[----:B------:R-:W-:Y:S01]  /*2d80*/  VIADD R23, R23, 0x1 ;  /* 0x0000000117177836 */ /* 0x000fe20000000000 */
[----:B------:R-:W-:Y:S01]  /*2d90*/  ISETP.NE.AND P2, PT, R3, RZ, PT ;  /* 0x000000ff0300720c */ /* 0x000fe20003f45270 */
[----:B------:R-:W-:Y:S01]  /*2da0*/  VIADD R21, R21, 0x1 ;  /* 0x0000000115157836 */ /* 0x000fe20000000000 */
[C---:B-1----:R-:W-:Y:S01]  /*2db0*/  PRMT R2, R41.reuse, 0x9910, RZ ;  /* 0x0000991029027816 */ /* 0x042fe200000000ff */
[----:B------:R-:W-:Y:S01]  /*2dc0*/  IMAD R44, R41, -0x10, R20 ;  /* 0xfffffff0292c7824 */ /* 0x000fe200078e0214 */
[----:B------:R-:W-:-:S03]  /*2dd0*/  ISETP.NE.AND P0, PT, R23, 0x1, PT ;  /* 0x000000011700780c */ /* 0x000fc60003f05270 */
[----:B------:R-:W-:Y:S01]  /*2de0*/  IMAD R2, R2, 0x160, RZ ;  /* 0x0000016002027824 */ /* 0x000fe200078e02ff */
[----:B------:R-:W-:-:S03]  /*2df0*/  VIMNMX.U32 R44, PT, PT, R44, 0x10, PT ;  /* 0x000000102c2c7848 */ /* 0x000fc60003fe0000 */
[----:B------:R-:W-:Y:S01]  /*2e00*/  IMAD.MOV R43, RZ, RZ, -R2 ;  /* 0x000000ffff2b7224 */ /* 0x000fe200078e0a02 */
[----:B------:R-:W-:Y:S01]  /*2e10*/  MOV R2, 0x2e70 ;  /* 0x00002e7000027802 */ /* 0x000fe20000000f00 */
[----:B------:R-:W-:-:S03]  /*2e20*/  IMAD.MOV.U32 R10, RZ, RZ, R44 ;  /* 0x000000ffff0a7224 */ /* 0x000fc600078e002c */
[----:B------:R-:W-:-:S05]  /*2e30*/  PRMT R43, R43, 0x7710, RZ ;  /* 0x000077102b2b7816 */ /* 0x000fca00000000ff */
[----:B------:R-:W-:-:S05]  /*2e40*/  IMAD.IADD R43, R43, 0x1, R24 ;  /* 0x000000012b2b7824 */ /* 0x000fca00078e0218 */
[----:B------:R-:W-:Y:S02]  /*2e50*/  LOP3.LUT R6, R43, 0xffff, RZ, 0xc0, !PT ;  /* 0x0000ffff2b067812 */ /* 0x000fe400078ec0ff */
[----:B------:R-:W-:Y:S05]  /*2e60*/  CALL.REL.NOINC `($__internal_3_$__cuda_sm20_div_u16) ;  /* 0x0000001800947944 */ /* 0x000fea0003c00000 */
[C---:B------:R-:W-:Y:S01]  /*2e70*/  IMAD.SHL.U32 R2, R21.reuse, 0x8, RZ ;  /* 0x0000000815027824 */ /* 0x040fe200078e00ff */
[----:B------:R-:W-:Y:S02]  /*2e80*/  SHF.R.U32.HI R4, RZ, 0x1, R21 ;  /* 0x00000001ff047819 */ /* 0x000fe40000011615 */
[----:B------:R-:W-:Y:S02]  /*2e90*/  LOP3.LUT R35, R21, 0x1, RZ, 0xc0, !PT ;  /* 0x0000000115237812 */ /* 0x000fe400078ec0ff */
[----:B------:R-:W-:Y:S02]  /*2ea0*/  LOP3.LUT R2, R2, 0x8, RZ, 0xc0, !PT ;  /* 0x0000000802027812 */ /* 0x000fe400078ec0ff */
[----:B------:R-:W-:Y:S01]  /*2eb0*/  LOP3.LUT R4, R4, 0x1, RZ, 0xc0, !PT ;  /* 0x0000000104047812 */ /* 0x000fe200078ec0ff */
[----:B------:R-:W-:Y:S02]  /*2ec0*/  IMAD R35, R35, 0xc0, RZ ;  /* 0x000000c023237824 */ /* 0x000fe400078e02ff */
[----:B------:R-:W-:-:S02]  /*2ed0*/  IMAD.IADD R2, R0, 0x1, R2 ;  /* 0x0000000100027824 */ /* 0x000fc400078e0202 */
[----:B------:R-:W-:-:S04]  /*2ee0*/  IMAD.U32 R4, R4, -0x80000000, RZ ;  /* 0x8000000004047824 */ /* 0x000fc800078e00ff */
[----:B------:R-:W1:Y:S02]  /*2ef0*/  SYNCS.PHASECHK.TRANS64.TRYWAIT P1, [R2+URZ+0x34490], R4 ;  /* 0x03449004020075a7 */ /* 0x000e6400080211ff */
[----:B-1----:R-:W-:Y:S05]  /*2f00*/  @!P1 BRA `(.L_x_45) ;  /* 0x0000001800309947 */ /* 0x002fea0003800000 */
.L_x_78:
[----:B------:R-:W-:Y:S01]  /*2f10*/  NOP ;  /* 0x0000000000007918 */ /* 0x000fe20000000000 */
[----:B------:R-:W-:Y:S05]  /*2f20*/  @P2 BRA `(.L_x_46) ;  /* 0x0000000000042947 */ /* 0x000fea0003800000 */
[----:B------:R-:W-:-:S04]  /*2f30*/  DEPBAR.LE SB0, 0x1 ;  /* 0x000080400000791a */ /* 0x000fc80000000000 */
.L_x_46:
[----:B------:R-:W-:Y:S05]  /*2f40*/  WARPSYNC.ALL ;  /* 0x0000000000007948 */ /* 0x000fea0003800000 */
[----:B------:R-:W-:Y:S01]  /*2f50*/  NOP ;  /* 0x0000000000007918 */ /* 0x000fe20000000000 */
[----:B------:R-:W-:Y:S01]  /*2f60*/  BAR.SYNC.DEFER_BLOCKING 0x8, 0x80 ;  /* 0x0202000000007b1d */ /* 0x000fe20000010000 */
[C---:B------:R-:W-:Y:S01]  /*2f70*/  R2UR UR5, R35.reuse ;  /* 0x00000000230572ca */ /* 0x040fe200000e0000 */
[----:B------:R-:W-:Y:S01]  /*2f80*/  IMAD R42, R22, 0x4000, R33 ;  /* 0x00004000162a7824 */ /* 0x000fe200078e0221 */
[----:B------:R-:W-:Y:S02]  /*2f90*/  R2UR UR4, R35 ;  /* 0x00000000230472ca */ /* 0x000fe400000e0000 */
[----:B------:R-:W-:-:S02]  /*2fa0*/  PRMT R44, R44, 0x9910, RZ ;  /* 0x000099102c2c7816 */ /* 0x000fc400000000ff */
[----:B------:R-:W-:-:S07]  /*2fb0*/  ISETP.NE.AND P1, PT, R3, RZ, PT ;  /* 0x000000ff0300720c */ /* 0x000fce0003f25270 */
[----:B------:R-:W2:Y:S01]  /*2fc0*/  LDTM.x8 R12, tmem[UR5] ;  /* 0x00000005000c79ee */ /* 0x000ea200081c0000 */
[C---:B------:R-:W-:Y:S01]  /*2fd0*/  R2UR UR5, R35.reuse ;  /* 0x00000000230572ca */ /* 0x040fe200000e0000 */
[----:B------:R-:W-:Y:S01]  /*2fe0*/  NOP ;  /* 0x0000000000007918 */ /* 0x000fe20000000000 */
[----:B-12---:R-:W1:Y:S01]  /*2ff0*/  LDTM.x8 R4, tmem[UR4+0x8] ;  /* 0x00000804000479ee */ /* 0x006e6200081c0000 */
[----:B------:R-:W-:Y:S02]  /*3000*/  R2UR UR4, R35 ;  /* 0x00000000230472ca */ /* 0x000fe400000e0000 */
[----:B------:R-:W-:Y:S02]  /*3010*/  F2FP.BF16.F32.PACK_AB R12, R13, R12 ;  /* 0x0000000c0d0c723e */ /* 0x000fe400000010ff */
[----:B------:R-:W-:Y:S02]  /*3020*/  F2FP.BF16.F32.PACK_AB R13, R15, R14 ;  /* 0x0000000e0f0d723e */ /* 0x000fe400000010ff */
[----:B------:R-:W-:-:S02]  /*3030*/  F2FP.BF16.F32.PACK_AB R14, R17, R16 ;  /* 0x00000010110e723e */ /* 0x000fc400000010ff */
[----:B------:R-:W-:Y:S02]  /*3040*/  F2FP.BF16.F32.PACK_AB R15, R19, R18 ;  /* 0x00000012130f723e */ /* 0x000fe400000010ff */
[----:B------:R-:W-:Y:S02]  /*3050*/  IADD3 R16, PT, PT, R0, R42, R32 ;  /* 0x0000002a00107210 */ /* 0x000fe40007ffe020 */
[----:B-1----:R-:W-:Y:S02]  /*3060*/  F2FP.BF16.F32.PACK_AB R4, R5, R4 ;  /* 0x000000040504723e */ /* 0x002fe400000010ff */
[----:B------:R-:W-:Y:S01]  /*3070*/  F2FP.BF16.F32.PACK_AB R5, R7, R6 ;  /* 0x000000060705723e */ /* 0x000fe200000010ff */
[----:B------:R1:W-:Y:S01]  /*3080*/  STS.128 [R16], R12 ;  /* 0x0000000c10007388 */ /* 0x0003e20000000c00 */
[----:B------:R-:W-:Y:S01]  /*3090*/  F2FP.BF16.F32.PACK_AB R6, R9, R8 ;  /* 0x000000080906723e */ /* 0x000fe200000010ff */
[----:B------:R-:W-:Y:S01]  /*30a0*/  NOP ;  /* 0x0000000000007918 */ /* 0x000fe20000000000 */
[----:B------:R-:W-:-:S02]  /*30b0*/  F2FP.BF16.F32.PACK_AB R7, R11, R10 ;  /* 0x0000000a0b07723e */ /* 0x000fc400000010ff */
[----:B------:R-:W-:-:S05]  /*30c0*/  IADD3 R8, PT, PT, R0, R42, R31 ;  /* 0x0000002a00087210 */ /* 0x000fca0007ffe01f */
[----:B------:R2:W-:Y:S01]  /*30d0*/  STS.128 [R8], R4 ;  /* 0x0000000408007388 */ /* 0x0005e20000000c00 */
[----:B-1----:R-:W2:Y:S01]  /*30e0*/  LDTM.x8 R12, tmem[UR5+0x10] ;  /* 0x00001005000c79ee */ /* 0x002ea200081c0000 */
[----:B------:R-:W-:Y:S01]  /*30f0*/  NOP ;  /* 0x0000000000007918 */ /* 0x000fe20000000000 */
[C---:B------:R-:W-:Y:S01]  /*3100*/  R2UR UR5, R35.reuse ;  /* 0x00000000230572ca */ /* 0x040fe200000e0000 */
[----:B--2---:R-:W1:Y:S01]  /*3110*/  LDTM.x8 R4, tmem[UR4+0x18] ;  /* 0x00001804000479ee */ /* 0x004e6200081c0000 */
        /* <DEDUP_REMOVED lines=23> */
[----:B-1----:R-:W-:Y:S02]  /*3290*/  F2FP.BF16.F32.PACK_AB R36, R5, R4 ;  /* 0x000000040524723e */ /* 0x002fe400000010ff */
[C---:B------:R-:W-:Y:S02]  /*32a0*/  IADD3 R4, PT, PT, R0.reuse, R42, R28 ;  /* 0x0000002a00047210 */ /* 0x040fe40007ffe01c */
[----:B------:R-:W-:Y:S02]  /*32b0*/  F2FP.BF16.F32.PACK_AB R37, R7, R6 ;  /* 0x000000060725723e */ /* 0x000fe400000010ff */
[----:B------:R-:W-:Y:S01]  /*32c0*/  F2FP.BF16.F32.PACK_AB R38, R9, R8 ;  /* 0x000000080926723e */ /* 0x000fe200000010ff */
[----:B------:R1:W-:Y:S01]  /*32d0*/  STS.128 [R4], R12 ;  /* 0x0000000c04007388 */ /* 0x0003e20000000c00 */
[----:B------:R-:W-:Y:S01]  /*32e0*/  F2FP.BF16.F32.PACK_AB R39, R11, R10 ;  /* 0x0000000a0b27723e */ /* 0x000fe200000010ff */
[----:B------:R-:W-:Y:S01]  /*32f0*/  NOP ;  /* 0x0000000000007918 */ /* 0x000fe20000000000 */
[----:B------:R-:W-:-:S05]  /*3300*/  IADD3 R5, PT, PT, R0, R42, R27 ;  /* 0x0000002a00057210 */ /* 0x000fca0007ffe01b */
[----:B------:R2:W-:Y:S01]  /*3310*/  STS.128 [R5], R36 ;  /* 0x0000002405007388 */ /* 0x0005e20000000c00 */
[----:B-1----:R-:W2:Y:S01]  /*3320*/  LDTM.x8 R12, tmem[UR5+0x30] ;  /* 0x00003005000c79ee */ /* 0x002ea200081c0000 */
[----:B------:R-:W-:Y:S01]  /*3330*/  NOP ;  /* 0x0000000000007918 */ /* 0x000fe20000000000 */
[----:B--2---:R-:W1:Y:S01]  /*3340*/  LDTM.x8 R4, tmem[UR4+0x38] ;  /* 0x00003804000479ee */ /* 0x004e6200081c0000 */
[----:B------:R-:W-:Y:S01]  /*3350*/  PRMT R36, R40, 0x9910, RZ ;  /* 0x0000991028247816 */ /* 0x000fe200000000ff */
[----:B------:R-:W-:-:S04]  /*3360*/  IMAD.MOV.U32 R37, RZ, RZ, R44 ;  /* 0x000000ffff257224 */ /* 0x000fc800078e002c */
[----:B------:R-:W-:Y:S01]  /*3370*/  IMAD R36, R36, R37, RZ ;  /* 0x0000002524247224 */ /* 0x000fe200078e02ff */
[----:B------:R-:W-:-:S03]  /*3380*/  LOP3.LUT R37, R40, 0xffff, RZ, 0xc0, !PT ;  /* 0x0000ffff28257812 */ /* 0x000fc600078ec0ff */
[----:B------:R-:W-:Y:S02]  /*3390*/  IMAD.MOV R36, RZ, RZ, -R36 ;  /* 0x000000ffff247224 */ /* 0x000fe400078e0a24 */
[----:B------:R-:W-:-:S03]  /*33a0*/  IMAD R37, R37, 0xc0, RZ ;  /* 0x000000c025257824 */ /* 0x000fc600078e02ff */
[----:B------:R-:W-:Y:S02]  /*33b0*/  PRMT R36, R36, 0x7710, RZ ;  /* 0x0000771024247816 */ /* 0x000fe400000000ff */
[----:B------:R-:W-:Y:S02]  /*33c0*/  F2FP.BF16.F32.PACK_AB R12, R13, R12 ;  /* 0x0000000c0d0c723e */ /* 0x000fe400000010ff */
[----:B------:R-:W-:Y:S01]  /*33d0*/  F2FP.BF16.F32.PACK_AB R13, R15, R14 ;  /* 0x0000000e0f0d723e */ /* 0x000fe200000010ff */
[----:B------:R-:W-:Y:S01]  /*33e0*/  IMAD.IADD R43, R43, 0x1, R36 ;  /* 0x000000012b2b7824 */ /* 0x000fe200078e0224 */
[----:B------:R-:W-:Y:S02]  /*33f0*/  F2FP.BF16.F32.PACK_AB R14, R17, R16 ;  /* 0x00000010110e723e */ /* 0x000fe400000010ff */
[----:B------:R-:W-:Y:S02]  /*3400*/  F2FP.BF16.F32.PACK_AB R15, R19, R18 ;  /* 0x00000012130f723e */ /* 0x000fe400000010ff */
[----:B-1----:R-:W-:-:S02]  /*3410*/  F2FP.BF16.F32.PACK_AB R4, R5, R4 ;  /* 0x000000040504723e */ /* 0x002fc400000010ff */
[----:B------:R-:W-:Y:S02]  /*3420*/  F2FP.BF16.F32.PACK_AB R5, R7, R6 ;  /* 0x000000060705723e */ /* 0x000fe400000010ff */
[----:B------:R-:W-:Y:S02]  /*3430*/  F2FP.BF16.F32.PACK_AB R6, R9, R8 ;  /* 0x000000080906723e */ /* 0x000fe400000010ff */
[C---:B------:R-:W-:Y:S02]  /*3440*/  IADD3 R8, PT, PT, R0.reuse, R42, R26 ;  /* 0x0000002a00087210 */ /* 0x040fe40007ffe01a */
[----:B------:R-:W-:Y:S02]  /*3450*/  F2FP.BF16.F32.PACK_AB R7, R11, R10 ;  /* 0x0000000a0b07723e */ /* 0x000fe400000010ff */
[----:B------:R-:W-:Y:S01]  /*3460*/  IADD3 R42, PT, PT, R0, R42, R25 ;  /* 0x0000002a002a7210 */ /* 0x000fe20007ffe019 */
[----:B------:R1:W-:Y:S01]  /*3470*/  STS.128 [R8], R12 ;  /* 0x0000000c08007388 */ /* 0x0003e20000000c00 */
[----:B------:R-:W-:Y:S01]  /*3480*/  NOP ;  /* 0x0000000000007918 */ /* 0x000fe20000000000 */
[----:B------:R-:W-:-:S02]  /*3490*/  LOP3.LUT R43, R43, 0xffff, RZ, 0xc0, !PT ;  /* 0x0000ffff2b2b7812 */ /* 0x000fc400078ec0ff */
[----:B------:R1:W-:Y:S03]  /*34a0*/  STS.128 [R42], R4 ;  /* 0x000000042a007388 */ /* 0x0003e60000000c00 */
[----:B------:R-:W-:Y:S01]  /*34b0*/  IMAD R38, R41, 0x10, R43 ;  /* 0x0000001029267824 */ /* 0x000fe200078e022b */
[----:B------:R2:W-:Y:S06]  /*34c0*/  MEMBAR.ALL.CTA ;  /* 0x0000000000007992 */ /* 0x0005ec0000008000 */
[----:B--2---:R-:W2:Y:S01]  /*34d0*/  FENCE.VIEW.ASYNC.S ;  /* 0x00000000000073c6 */ /* 0x004ea20000000000 */
[----:B------:R-:W-:Y:S01]  /*34e0*/  IMAD.SHL.U32 R38, R38, 0x80, RZ ;  /* 0x0000008026267824 */ /* 0x000fe200078e00ff */
[----:B--2---:R-:W-:Y:S06]  /*34f0*/  BAR.SYNC.DEFER_BLOCKING 0x8, 0x80 ;  /* 0x0202000000007b1d */ /* 0x004fec0000010000 */
[----:B------:R-:W-:Y:S05]  /*3500*/  @P1 BRA `(.L_x_47) ;  /* 0x0000000000381947 */ /* 0x000fea0003800000 */
[----:B------:R-:W-:Y:S01]  /*3510*/  ELECT P2, URZ, PT ;  /* 0x0000000000ff782f */ /* 0x000fe20003840000 */
[----:B------:R-:W-:-:S12]  /*3520*/  BSSY.RECONVERGENT B0, `(.L_x_47) ;  /* 0x000000c000007945 */ /* 0x000fd80003800200 */
[----:B------:R-:W-:Y:S05]  /*3530*/  @!P2 BRA `(.L_x_48) ;  /* 0x000000000028a947 */ /* 0x000fea0003800000 */
[----:B------:R-:W2:Y:S01]  /*3540*/  LDCU.64 UR8, c[0x0][0x348] ;  /* 0x00006900ff0877ac */ /* 0x000ea20008000a00 */
[----:B------:R-:W-:Y:S02]  /*3550*/  R2UR UR7, R22 ;  /* 0x00000000160772ca */ /* 0x000fe400000e0000 */
[----:B------:R-:W-:Y:S02]  /*3560*/  R2UR UR4, R0 ;  /* 0x00000000000472ca */ /* 0x000fe400000e0000 */
[----:B------:R-:W-:Y:S02]  /*3570*/  R2UR UR5, R37 ;  /* 0x00000000250572ca */ /* 0x000fe400000e0000 */
[----:B------:R-:W-:-:S09]  /*3580*/  R2UR UR6, R38 ;  /* 0x00000000260672ca */ /* 0x000fd200000e0000 */
[----:B------:R-:W-:Y:S02]  /*3590*/  ULEA UR4, UR7, UR4, 0xe ;  /* 0x0000000407047291 */ /* 0x000fe4000f8e70ff */
[----:B--2---:R-:W-:-:S04]  /*35a0*/  UIADD3 UR8, UP0, UPT, UR8, 0x240, URZ ;  /* 0x0000024008087890 */ /* 0x004fc8000ff1e0ff */
[----:B------:R-:W-:-:S09]  /*35b0*/  UIADD3.X UR9, UPT, UPT, URZ, UR9, URZ, UP0, !UPT ;  /* 0x00000009ff097290 */ /* 0x000fd200087fe4ff */
[----:B------:R2:W-:Y:S02]  /*35c0*/  UTMASTG.2D [UR4], [UR8] ;  /* 0x00000004080073b5 */ /* 0x0005e40008008000 */
[----:B--2---:R0:W-:Y:S02]  /*35d0*/  UTMACMDFLUSH ;  /* 0x00000000000079b7 */ /* 0x0041e40000000000 */
.L_x_48:
[----:B------:R-:W-:Y:S05]  /*35e0*/  BSYNC.RECONVERGENT B0 ;  /* 0x0000000000007941 */ /* 0x000fea0003800200 */
.L_x_47:
[----:B------:R-:W-:Y:S05]  /*35f0*/  @P1 BRA `(.L_x_49) ;  /* 0x0000000000041947 */ /* 0x000fea0003800000 */
[----:B------:R-:W-:-:S04]  /*3600*/  DEPBAR.LE SB0, 0x1 ;  /* 0x000080400000791a */ /* 0x000fc80000000000 */
.L_x_49:
[----:B------:R-:W-:Y:S01]  /*3610*/  BAR.SYNC.DEFER_BLOCKING 0x8, 0x80 ;  /* 0x0202000000007b1d */ /* 0x000fe20000010000 */
[C---:B------:R-:W-:Y:S02]  /*3620*/  R2UR UR5, R35.reuse ;  /* 0x00000000230572ca */ /* 0x040fe400000e0000 */
[----:B------:R-:W-:Y:S02]  /*3630*/  R2UR UR4, R35 ;  /* 0x00000000230472ca */ /* 0x000fe400000e0000 */
[----:B------:R-:W-:-:S04]  /*3640*/  LOP3.LUT R36, R22, 0x1, RZ, 0xc0, !PT ;  /* 0x0000000116247812 */ /* 0x000fc800078ec0ff */
[----:B------:R-:W-:-:S05]  /*3650*/  LOP3.LUT R22, R36, 0x1, RZ, 0x3c, !PT ;  /* 0x0000000124167812 */ /* 0x000fca00078e3cff */
[----:B-1----:R-:W1:Y:S01]  /*3660*/  LDTM.x8 R12, tmem[UR5+0x40] ;  /* 0x00004005000c79ee */ /* 0x002e6200081c0000 */
[----:B------:R-:W-:Y:S01]  /*3670*/  IMAD R39, R22, 0x4000, R33 ;  /* 0x0000400016277824 */ /* 0x000fe200078e0221 */
[----:B------:R-:W-:Y:S01]  /*3680*/  NOP ;  /* 0x0000000000007918 */ /* 0x000fe20000000000 */
[----:B-1----:R-:W1:Y:S01]  /*3690*/  LDTM.x8 R4, tmem[UR4+0x48] ;  /* 0x00004804000479ee */ /* 0x002e6200081c0000 */
[----:B------:R-:W-:Y:S02]  /*36a0*/  F2FP.BF16.F32.PACK_AB R12, R13, R12 ;  /* 0x0000000c0d0c723e */ /* 0x000fe400000010ff */
[----:B------:R-:W-:Y:S02]  /*36b0*/  F2FP.BF16.F32.PACK_AB R13, R15, R14 ;  /* 0x0000000e0f0d723e */ /* 0x000fe400000010ff */
[----:B------:R-:W-:Y:S02]  /*36c0*/  F2FP.BF16.F32.PACK_AB R14, R17, R16 ;  /* 0x00000010110e723e */ /* 0x000fe400000010ff */
[----:B------:R-:W-:-:S02]  /*36d0*/  F2FP.BF16.F32.PACK_AB R15, R19, R18 ;  /* 0x00000012130f723e */ /* 0x000fc400000010ff */
[CC--:B------:R-:W-:Y:S02]  /*36e0*/  IADD3 R16, PT, PT, R0.reuse, R39.reuse, R32 ;  /* 0x0000002700107210 */ /* 0x0c0fe40007ffe020 */
[----:B-1----:R-:W-:Y:S02]  /*36f0*/  F2FP.BF16.F32.PACK_AB R4, R5, R4 ;  /* 0x000000040504723e */ /* 0x002fe400000010ff */
[----:B------:R-:W-:Y:S01]  /*3700*/  F2FP.BF16.F32.PACK_AB R5, R7, R6 ;  /* 0x000000060705723e */ /* 0x000fe200000010ff */
[----:B------:R1:W-:Y:S01]  /*3710*/  STS.128 [R16], R12 ;  /* 0x0000000c10007388 */ /* 0x0003e20000000c00 */
[----:B------:R-:W-:Y:S01]  /*3720*/  F2FP.BF16.F32.PACK_AB R6, R9, R8 ;  /* 0x000000080906723e */ /* 0x000fe200000010ff */
[----:B------:R-:W-:Y:S01]  /*3730*/  NOP ;  /* 0x0000000000007918 */ /* 0x000fe20000000000 */
[----:B------:R-:W-:Y:S02]  /*3740*/  F2FP.BF16.F32.PACK_AB R7, R11, R10 ;  /* 0x0000000a0b07723e */ /* 0x000fe400000010ff */
[----:B------:R-:W-:-:S05]  /*3750*/  IADD3 R8, PT, PT, R0, R39, R31 ;  /* 0x0000002700087210 */ /* 0x000fca0007ffe01f */
[----:B------:R2:W-:Y:S01]  /*3760*/  STS.128 [R8], R4 ;  /* 0x0000000408007388 */ /* 0x0005e20000000c00 */
[----:B-1----:R-:W2:Y:S01]  /*3770*/  LDTM.x8 R12, tmem[UR5+0x50] ;  /* 0x00005005000c79ee */ /* 0x002ea200081c0000 */
[----:B------:R-:W-:Y:S01]  /*3780*/  NOP ;  /* 0x0000000000007918 */ /* 0x000fe20000000000 */
[----:B--2---:R-:W1:Y:S01]  /*3790*/  LDTM.x8 R4, tmem[UR4+0x58] ;  /* 0x00005804000479ee */ /* 0x004e6200081c0000 */
        /* <DEDUP_REMOVED lines=36> */
[----:B-1----:R-:W-:Y:S02]  /*39e0*/  F2FP.BF16.F32.PACK_AB R4, R5, R4 ;  /* 0x000000040504723e */ /* 0x002fe400000010ff */
[----:B------:R-:W-:Y:S02]  /*39f0*/  F2FP.BF16.F32.PACK_AB R5, R7, R6 ;  /* 0x000000060705723e */ /* 0x000fe400000010ff */
[----:B------:R-:W-:Y:S02]  /*3a00*/  F2FP.BF16.F32.PACK_AB R6, R9, R8 ;  /* 0x000000080906723e */ /* 0x000fe400000010ff */
[CC--:B------:R-:W-:Y:S02]  /*3a10*/  IADD3 R8, PT, PT, R0.reuse, R39.reuse, R26 ;  /* 0x0000002700087210 */ /* 0x0c0fe40007ffe01a */
[----:B------:R-:W-:Y:S02]  /*3a20*/  F2FP.BF16.F32.PACK_AB R7, R11, R10 ;  /* 0x0000000a0b07723e */ /* 0x000fe400000010ff */
[----:B------:R-:W-:Y:S01]  /*3a30*/  IADD3 R39, PT, PT, R0, R39, R25 ;  /* 0x0000002700277210 */ /* 0x000fe20007ffe019 */
[----:B------:R1:W-:Y:S01]  /*3a40*/  STS.128 [R8], R40 ;  /* 0x0000002808007388 */ /* 0x0003e20000000c00 */
[----:B------:R-:W-:-:S03]  /*3a50*/  NOP ;  /* 0x0000000000007918 */ /* 0x000fc60000000000 */
[----:B------:R1:W-:Y:S01]  /*3a60*/  STS.128 [R39], R4 ;  /* 0x0000000427007388 */ /* 0x0003e20000000c00 */
[----:B------:R2:W-:Y:S06]  /*3a70*/  MEMBAR.ALL.CTA ;  /* 0x0000000000007992 */ /* 0x0005ec0000008000 */
[----:B--2---:R-:W2:Y:S02]  /*3a80*/  FENCE.VIEW.ASYNC.S ;  /* 0x00000000000073c6 */ /* 0x004ea40000000000 */
        /* <DEDUP_REMOVED lines=11> */
[----:B--2---:R-:W-:Y:S02]  /*3b40*/  UIADD3 UR8, UP0, UPT, UR8, 0x240, URZ ;  /* 0x0000024008087890 */ /* 0x004fe4000ff1e0ff */
[----:B------:R-:W-:Y:S02]  /*3b50*/  UIADD3 UR5, UPT, UPT, UR5, 0x40, URZ ;  /* 0x0000004005057890 */ /* 0x000fe4000fffe0ff */
[----:B------:R-:W-:-:S09]  /*3b60*/  UIADD3.X UR9, UPT, UPT, URZ, UR9, URZ, UP0, !UPT ;  /* 0x00000009ff097290 */ /* 0x000fd200087fe4ff */
[----:B------:R2:W-:Y:S02]  /*3b70*/  UTMASTG.2D [UR4], [UR8] ;  /* 0x00000004080073b5 */ /* 0x0005e40008008000 */
[----:B--2---:R0:W-:Y:S02]  /*3b80*/  UTMACMDFLUSH ;  /* 0x00000000000079b7 */ /* 0x0041e40000000000 */
.L_x_52:
[----:B------:R-:W-:Y:S05]  /*3b90*/  BSYNC.RECONVERGENT B0 ;  /* 0x0000000000007941 */ /* 0x000fea0003800200 */
.L_x_51:
[----:B------:R-:W-:-:S04]  /*3ba0*/  DEPBAR.LE SB0, 0x1 ;  /* 0x000080400000791a */ /* 0x000fc80000000000 */
.L_x_50:
[----:B------:R-:W-:Y:S01]  /*3bb0*/  BAR.SYNC.DEFER_BLOCKING 0x8, 0x80 ;  /* 0x0202000000007b1d */ /* 0x000fe20000010000 */
[C---:B------:R-:W-:Y:S01]  /*3bc0*/  R2UR UR5, R35.reuse ;  /* 0x00000000230572ca */ /* 0x040fe200000e0000 */
[----:B-1----:R-:W-:Y:S01]  /*3bd0*/  IMAD R39, R36, 0x4000, R33 ;  /* 0x0000400024277824 */ /* 0x002fe200078e0221 */
[----:B------:R-:W-:Y:S01]  /*3be0*/  R2UR UR4, R35 ;  /* 0x00000000230472ca */ /* 0x000fe200000e0000 */
[----:B------:R-:W-:-:S05]  /*3bf0*/  VIADD R2, R2, 0x344a0 ;  /* 0x000344a002027836 */ /* 0x000fca0000000000 */
[----:B------:R-:W-:-:S05]  /*3c00*/  PRMT R2, RZ, 0x654, R2 ;  /* 0x00000654ff027816 */ /* 0x000fca0000000002 */
[----:B------:R-:W1:Y:S01]  /*3c10*/  LDTM.x8 R12, tmem[UR5+0x80] ;  /* 0x00008005000c79ee */ /* 0x000e6200081c0000 */
[----:B------:R-:W-:Y:S01]  /*3c20*/  NOP ;  /* 0x0000000000007918 */ /* 0x000fe20000000000 */
[----:B-1----:R-:W1:Y:S01]  /*3c30*/  LDTM.x8 R4, tmem[UR4+0x88] ;  /* 0x00008804000479ee */ /* 0x002e6200081c0000 */
[----:B------:R-:W-:Y:S02]  /*3c40*/  F2FP.BF16.F32.PACK_AB R12, R13, R12 ;  /* 0x0000000c0d0c723e */ /* 0x000fe400000010ff */
[----:B------:R-:W-:Y:S02]  /*3c50*/  F2FP.BF16.F32.PACK_AB R13, R15, R14 ;  /* 0x0000000e0f0d723e */ /* 0x000fe400000010ff */
[----:B------:R-:W-:Y:S02]  /*3c60*/  F2FP.BF16.F32.PACK_AB R14, R17, R16 ;  /* 0x00000010110e723e */ /* 0x000fe400000010ff */
[----:B------:R-:W-:Y:S02]  /*3c70*/  F2FP.BF16.F32.PACK_AB R15, R19, R18 ;  /* 0x00000012130f723e */ /* 0x000fe400000010ff */
[----:B------:R-:W-:-:S02]  /*3c80*/  IADD3 R16, PT, PT, R0, R39, R32 ;  /* 0x0000002700107210 */ /* 0x000fc40007ffe020 */
        /* <DEDUP_REMOVED lines=56> */
[----:B------:R-:W-:Y:S01]  /*4010*/  NOP ;  /* 0x0000000000007918 */ /* 0x000fe20000000000 */
[----:B------:R1:W-:Y:S01]  /*4020*/  SYNCS.ARRIVE.TRANS64.RED.A1T0 RZ, [R2+URZ], RZ ;  /* 0x000000ff02ff79a7 */ /* 0x0003e200081004ff */
        /* <DEDUP_REMOVED lines=18> */
.L_x_54:
[----:B------:R-:W-:Y:S05]  /*4150*/  BSYNC.RECONVERGENT B0 ;  /* 0x0000000000007941 */ /* 0x000fea0003800200 */
.L_x_53:
[----:B------:R-:W-:Y:S02]  /*4160*/  IADD3 R24, PT, PT, R24, 0x96, RZ ;  /* 0x0000009618187810 */ /* 0x000fe40007ffe0ff */
[----:B------:R-:W-:Y:S01]  /*4170*/  IADD3 R34, PT, PT, R34, 0x96, RZ ;  /* 0x0000009622227810 */ /* 0x000fe20007ffe0ff */
[----:B------:R-:W-:Y:S06]  /*4180*/  @P0 BRA `(.L_x_55) ;  /* 0xffffffe800f00947 */ /* 0x000fec000383ffff */
.L_x_44:
[----:B------:R-:W-:-:S13]  /*4190*/  ISETP.NE.AND P0, PT, R3, 0x3, PT ;  /* 0x000000030300780c */ /* 0x000fda0003f05270 */
[----:B------:R-:W-:Y:S05]  /*41a0*/  @P0 EXIT ;  /* 0x000000000000094d */ /* 0x000fea0003800000 */
[----:B------:R-:W-:Y:S05]  /*41b0*/  WARPSYNC.ALL ;  /* 0x0000000000007948 */ /* 0x000fea0003800000 */
[----:B------:R-:W-:Y:S01]  /*41c0*/  NOP ;  /* 0x0000000000007918 */ /* 0x000fe20000000000 */
[----:B------:R-:W2:Y:S01]  /*41d0*/  S2UR UR5, SR_CgaCtaId ;  /* 0x00000000000579c3 */ /* 0x000ea20000008800 */
[----:B------:R-:W-:Y:S02]  /*41e0*/  UMOV UR4, 0x50 ;  /* 0x0000005000047882 */ /* 0x000fe40000000000 */
[----:B--2---:R-:W-:-:S09]  /*41f0*/  ULEA UR5, UR5, UR4, 0x18 ;  /* 0x0000000405057291 */ /* 0x004fd2000f8ec0ff */
[----:B-1----:R-:W1:Y:S02]  /*4200*/  LDS R2, [UR5] ;  /* 0x00000005ff027984 */ /* 0x002e640008000800 */
[----:B-1----:R-:W-:-:S04]  /*4210*/  LOP3.LUT R0, R2, 0xffff, RZ, 0xc0, !PT ;  /* 0x0000ffff02007812 */ /* 0x002fc800078ec0ff */
[----:B------:R-:W-:-:S13]  /*4220*/  ISETP.NE.AND P0, PT, R0, 0xffff, PT ;  /* 0x0000ffff0000780c */ /* 0x000fda0003f05270 */
[----:B------:R-:W-:Y:S05]  /*4230*/  @P0 BRA `(.L_x_56) ;  /* 0x0000000000480947 */ /* 0x000fea0003800000 */
[----:B------:R-:W-:-:S04]  /*4240*/  SHF.R.U32.HI R0, RZ, 0x10, R2 ;  /* 0x00000010ff007819 */ /* 0x000fc80000011602 */
[----:B------:R-:W-:-:S04]  /*4250*/  LOP3.LUT R0, R0, 0x1, RZ, 0xc0, !PT ;  /* 0x0000000100007812 */ /* 0x000fc800078ec0ff */
[----:B------:R-:W-:-:S13]  /*4260*/  ISETP.NE.AND P0, PT, R0, 0x1, PT ;  /* 0x000000010000780c */ /* 0x000fda0003f05270 */
[----:B------:R-:W-:Y:S05]  /*4270*/  @P0 BRA `(.L_x_57) ;  /* 0x00000000002c0947 */ /* 0x000fea0003800000 */
[----:B------:R-:W1:Y:S01]  /*4280*/  S2R R0, SR_LANEID ;  /* 0x0000000000007919 */ /* 0x000e620000000000 */
[----:B------:R-:W-:Y:S01]  /*4290*/  IMAD.MOV.U32 R2, RZ, RZ, -0x20000 ;  /* 0xfffe0000ff027424 */ /* 0x000fe200078e00ff */
[----:B------:R-:W-:Y:S02]  /*42a0*/  VOTEU.ANY UR6, UPT, PT ;  /* 0x0000000000067886 */ /* 0x000fe400038e0100 */
[----:B------:R-:W-:Y:S01]  /*42b0*/  UFLO.U32 UR6, UR6 ;  /* 0x00000006000672bd */ /* 0x000fe200080e0000 */
[----:B------:R-:W2:Y:S05]  /*42c0*/  REDUX UR4, R2 ;  /* 0x00000000020473c4 */ /* 0x000eaa0000000000 */
[----:B-1----:R-:W-:-:S02]  /*42d0*/  ISETP.EQ.U32.AND P0, PT, R0, UR6, PT ;  /* 0x0000000600007c0c */ /* 0x002fc4000bf02070 */
[----:B--2---:R-:W-:Y:S01]  /*42e0*/  MOV R0, UR4 ;  /* 0x0000000400007c02 */ /* 0x004fe20008000f00 */
[----:B------:R-:W-:-:S05]  /*42f0*/  UMOV UR4, 0xfffe0000 ;  /* 0xfffe000000047882 */ /* 0x000fca0000000000 */
[----:B------:R1:W-:Y:S05]  /*4300*/  UTCATOMSWS.AND URZ, UR4 ;  /* 0x0000000400ff79e3 */ /* 0x0003ea0008000000 */
[----:B------:R1:W-:Y:S01]  /*4310*/  @P0 ATOMS.AND RZ, [UR5], R0 ;  /* 0x00000000ffff098c */ /* 0x0003e2000a800005 */
[----:B------:R-:W-:Y:S05]  /*4320*/  BRA `(.L_x_58) ;  /* 0x0000000000147947 */ /* 0x000fea0003800000 */
.L_x_57:
[----:B------:R-:W-:Y:S02]  /*4330*/  MOV R2, 0x4350 ;  /* 0x0000435000027802 */ /* 0x000fe40000000f00 */
[----:B------:R-:W-:Y:S05]  /*4340*/  CALL.REL.NOINC `($__internal_0_$__cuda_sm10x_tcgen05_guardrail_trap_col_being_dealloced_not_returned_by_alloc) ;  /* 0x0000000400387944 */ /* 0x000fea0003c00000 */
[----:B------:R-:W-:Y:S05]  /*4350*/  BRA `(.L_x_58) ;  /* 0x0000000000087947 */ /* 0x000fea0003800000 */
.L_x_56:
[----:B------:R-:W-:Y:S02]  /*4360*/  MOV R2, 0x4380 ;  /* 0x0000438000027802 */ /* 0x000fe40000000f00 */
[----:B------:R-:W-:Y:S05]  /*4370*/  CALL.REL.NOINC `($__internal_2_$__cuda_sm10x_tcgen05_guardrail_trap_unallocated_columns_being_dealloced) ;  /* 0x0000000400447944 */ /* 0x000fea0003c00000 */
.L_x_58:
[----:B------:R-:W-:Y:S01]  /*4380*/  NOP ;  /* 0x0000000000007918 */ /* 0x000fe20000000000 */
[----:B-1----:R-:W-:Y:S05]  /*4390*/  EXIT ;  /* 0x000000000000794d */ /* 0x002fea0003800000 */
.L_x_13:
[----:B------:R-:W-:-:S07]  /*43a0*/  MOV R7, R6 ;  /* 0x0000000600077202 */ /* 0x000fce0000000f00 */
.L_x_59:
[----:B-1----:R1:W2:Y:S02]  /*43b0*/  SYNCS.PHASECHK.TRANS64.TRYWAIT P0, [R3+URZ], R7 ;  /* 0x00000007030075a7 */ /* 0x0022a400080011ff */
[----:B--2---:R-:W-:Y:S05]  /*43c0*/  @!P0 NANOSLEEP.SYNCS 0x989680 ;  /* 0x009896800000895d */ /* 0x004fea0003900000 */
[----:B------:R-:W2:Y:S02]  /*43d0*/  @!P0 SYNCS.PHASECHK.TRANS64 P0, [R3+URZ], R7 ;  /* 0x00000007030085a7 */ /* 0x000ea400080010ff */
[----:B--2---:R-:W-:Y:S05]  /*43e0*/  @!P0 BRA `(.L_x_59) ;  /* 0xfffffffc00f08947 */ /* 0x004fea000383ffff */
[----:B------:R-:W-:Y:S05]  /*43f0*/  BRA `(.L_x_12) ;  /* 0xffffffc000e47947 */ /* 0x000fea000383ffff */
.L_x_16:
[----:B------:R-:W-:-:S07]  /*4400*/  MOV R3, R2 ;  /* 0x0000000200037202 */ /* 0x000fce0000000f00 */
.L_x_60:
[----:B-1----:R1:W2:Y:S02]  /*4410*/  SYNCS.PHASECHK.TRANS64.TRYWAIT P0, [R6+URZ], R3 ;  /* 0x00000003060075a7 */ /* 0x0022a400080011ff */
[----:B--2---:R-:W-:Y:S05]  /*4420*/  @!P0 NANOSLEEP.SYNCS 0x989680 ;  /* 0x009896800000895d */ /* 0x004fea0003900000 */
[----:B------:R-:W2:Y:S02]  /*4430*/  @!P0 SYNCS.PHASECHK.TRANS64 P0, [R6+URZ], R3 ;  /* 0x00000003060085a7 */ /* 0x000ea400080010ff */
[----:B--2---:R-:W-:Y:S05]  /*4440*/  @!P0 BRA `(.L_x_60) ;  /* 0xfffffffc00f08947 */ /* 0x004fea000383ffff */
[----:B------:R-:W-:Y:S05]  /*4450*/  BRA `(.L_x_15) ;  /* 0xffffffc4004c7947 */ /* 0x000fea000383ffff */
.L_x_24:
[----:B------:R-:W-:-:S07]  /*4460*/  MOV R5, R4 ;  /* 0x0000000400057202 */ /* 0x000fce0000000f00 */
.L_x_61:
[----:B-1----:R1:W2:Y:S02]  /*4470*/  SYNCS.PHASECHK.TRANS64.TRYWAIT P0, [R2+URZ+0x34400], R5 ;  /* 0x03440005020075a7 */ /* 0x0022a400080011ff */
[----:B--2---:R-:W-:Y:S05]  /*4480*/  @!P0 NANOSLEEP.SYNCS 0x989680 ;  /* 0x009896800000895d */ /* 0x004fea0003900000 */
[----:B------:R-:W2:Y:S02]  /*4490*/  @!P0 SYNCS.PHASECHK.TRANS64 P0, [R2+URZ+0x34400], R5 ;  /* 0x03440005020085a7 */ /* 0x000ea400080010ff */
[----:B--2---:R-:W-:Y:S05]  /*44a0*/  @!P0 BRA `(.L_x_61) ;  /* 0xfffffffc00f08947 */ /* 0x004fea000383ffff */
[----:B------:R-:W-:Y:S05]  /*44b0*/  BRA `(.L_x_62) ;  /* 0xffffffc800847947 */ /* 0x000fea000383ffff */
.L_x_29:
[----:B------:R-:W-:Y:S02]  /*44c0*/  MOV R8, UR10 ;  /* 0x0000000a00087c02 */ /* 0x000fe40008000f00 */
[----:B------:R-:W-:Y:S02]  /*44d0*/  MOV R9, UR10 ;  /* 0x0000000a00097c02 */ /* 0x000fe40008000f00 */
[----:B------:R-:W-:-:S07]  /*44e0*/  MOV R4, UR8 ;  /* 0x0000000800047c02 */ /* 0x000fce0008000f00 */
.L_x_63:
[----:B-1----:R1:W2:Y:S02]  /*44f0*/  SYNCS.PHASECHK.TRANS64.TRYWAIT P1, [R4+URZ+0x344a0], R9 ;  /* 0x0344a009040075a7 */ /* 0x0022a400080211ff */
[----:B--2---:R-:W-:Y:S05]  /*4500*/  @!P1 NANOSLEEP.SYNCS 0x989680 ;  /* 0x009896800000995d */ /* 0x004fea0003900000 */
[----:B------:R-:W2:Y:S02]  /*4510*/  @!P1 SYNCS.PHASECHK.TRANS64 P1, [R4+URZ+0x344a0], R9 ;  /* 0x0344a009040095a7 */ /* 0x000ea400080210ff */
[----:B--2---:R-:W-:Y:S05]  /*4520*/  @!P1 BRA `(.L_x_63) ;  /* 0xfffffffc00f09947 */ /* 0x004fea000383ffff */
[----:B------:R-:W-:Y:S05]  /*4530*/  BRA `(.L_x_64) ;  /* 0xffffffd000207947 */ /* 0x000fea000383ffff */
.L_x_30:
[----:B------:R-:W-:Y:S02]  /*4540*/  MOV R5, UR11 ;  /* 0x0000000b00057c02 */ /* 0x000fe40008000f00 */
[----:B------:R-:W-:Y:S07]  /*4550*/  MOV R8, R9 ;  /* 0x0000000900087202 */ /* 0x000fee0000000f00 */
.L_x_65:
[----:B-1----:R1:W2:Y:S02]  /*4560*/  SYNCS.PHASECHK.TRANS64.TRYWAIT P1, [R5+URZ+0x34460], R9 ;  /* 0x03446009050075a7 */ /* 0x0022a400080211ff */
[----:B--2---:R-:W-:Y:S05]  /*4570*/  @!P1 NANOSLEEP.SYNCS 0x989680 ;  /* 0x009896800000995d */ /* 0x004fea0003900000 */
[----:B------:R-:W2:Y:S02]  /*4580*/  @!P1 SYNCS.PHASECHK.TRANS64 P1, [R5+URZ+0x34460], R9 ;  /* 0x03446009050095a7 */ /* 0x000ea400080210ff */
[----:B--2---:R-:W-:Y:S05]  /*4590*/  @!P1 BRA `(.L_x_65) ;  /* 0xfffffffc00f09947 */ /* 0x004fea000383ffff */
[----:B------:R-:W-:Y:S05]  /*45a0*/  BRA `(.L_x_66) ;  /* 0xffffffd000247947 */ /* 0x000fea000383ffff */
.L_x_32:
[----:B------:R-:W-:Y:S02]  /*45b0*/  MOV R5, UR14 ;  /* 0x0000000e00057c02 */ /* 0x000fe40008000f00 */
[----:B------:R-:W-:Y:S07]  /*45c0*/  MOV R8, R9 ;  /* 0x0000000900087202 */ /* 0x000fee0000000f00 */
.L_x_67:
[----:B-1----:R1:W2:Y:S02]  /*45d0*/  SYNCS.PHASECHK.TRANS64.TRYWAIT P1, [R5+URZ+0x34460], R9 ;  /* 0x03446009050075a7 */ /* 0x0022a400080211ff */
[----:B--2---:R-:W-:Y:S05]  /*45e0*/  @!P1 NANOSLEEP.SYNCS 0x989680 ;  /* 0x009896800000995d */ /* 0x004fea0003900000 */
[----:B------:R-:W2:Y:S02]  /*45f0*/  @!P1 SYNCS.PHASECHK.TRANS64 P1, [R5+URZ+0x34460], R9 ;  /* 0x03446009050095a7 */ /* 0x000ea400080210ff */
[----:B--2---:R-:W-:Y:S05]  /*4600*/  @!P1 BRA `(.L_x_67) ;  /* 0xfffffffc00f09947 */ /* 0x004fea000383ffff */
[----:B------:R-:W-:Y:S05]  /*4610*/  BRA `(.L_x_68) ;  /* 0xffffffd400007947 */ /* 0x000fea000383ffff */
.L_x_37:
[-C--:B------:R-:W-:Y:S02]  /*4620*/  MOV R18, R6.reuse ;  /* 0x0000000600127202 */ /* 0x080fe40000000f00 */
[----:B------:R-:W-:Y:S07]  /*4630*/  MOV R19, R6 ;  /* 0x0000000600137202 */ /* 0x000fee0000000f00 */
.L_x_69:
[----:B-1----:R1:W2:Y:S02]  /*4640*/  SYNCS.PHASECHK.TRANS64.TRYWAIT P0, [R21+URZ+0x30], R19 ;  /* 0x00003013150075a7 */ /* 0x0022a400080011ff */
[----:B--2---:R-:W-:Y:S05]  /*4650*/  @!P0 NANOSLEEP.SYNCS 0x989680 ;  /* 0x009896800000895d */ /* 0x004fea0003900000 */
[----:B------:R-:W2:Y:S02]  /*4660*/  @!P0 SYNCS.PHASECHK.TRANS64 P0, [R21+URZ+0x30], R19 ;  /* 0x00003013150085a7 */ /* 0x000ea400080010ff */
[----:B--2---:R-:W-:Y:S05]  /*4670*/  @!P0 BRA `(.L_x_69) ;  /* 0xfffffffc00f08947 */ /* 0x004fea000383ffff */
[----:B------:R-:W-:Y:S05]  /*4680*/  BRA `(.L_x_70) ;  /* 0xffffffd800a47947 */ /* 0x000fea000383ffff */
.L_x_38:
[----:B------:R-:W-:Y:S07]  /*4690*/  MOV R25, R24 ;  /* 0x0000001800197202 */ /* 0x000fee0000000f00 */
.L_x_71:
[----:B-1----:R1:W2:Y:S02]  /*46a0*/  SYNCS.PHASECHK.TRANS64.TRYWAIT P0, [R6+URZ+0x30], R25 ;  /* 0x00003019060075a7 */ /* 0x0022a400080011ff */
[----:B--2---:R-:W-:Y:S05]  /*46b0*/  @!P0 NANOSLEEP.SYNCS 0x989680 ;  /* 0x009896800000895d */ /* 0x004fea0003900000 */
[----:B------:R-:W2:Y:S02]  /*46c0*/  @!P0 SYNCS.PHASECHK.TRANS64 P0, [R6+URZ+0x30], R25 ;  /* 0x00003019060085a7 */ /* 0x000ea400080010ff */
[----:B--2---:R-:W-:Y:S05]  /*46d0*/  @!P0 BRA `(.L_x_71) ;  /* 0xfffffffc00f08947 */ /* 0x004fea000383ffff */
[----:B------:R-:W-:Y:S05]  /*46e0*/  BRA `(.L_x_72) ;  /* 0xffffffdc00847947 */ /* 0x000fea000383ffff */
.L_x_39:
[-C--:B------:R-:W-:Y:S02]  /*46f0*/  MOV R28, R25.reuse ;  /* 0x00000019001c7202 */ /* 0x080fe40000000f00 */
[----:B------:R-:W-:Y:S07]  /*4700*/  MOV R29, R25 ;  /* 0x00000019001d7202 */ /* 0x000fee0000000f00 */
.L_x_73:
[----:B-1----:R1:W2:Y:S02]  /*4710*/  SYNCS.PHASECHK.TRANS64.TRYWAIT P1, [R21+URZ+0x30], R29 ;  /* 0x0000301d150075a7 */ /* 0x0022a400080211ff */
[----:B--2---:R-:W-:Y:S05]  /*4720*/  @!P1 NANOSLEEP.SYNCS 0x989680 ;  /* 0x009896800000995d */ /* 0x004fea0003900000 */
[----:B------:R-:W2:Y:S02]  /*4730*/  @!P1 SYNCS.PHASECHK.TRANS64 P1, [R21+URZ+0x30], R29 ;  /* 0x0000301d150095a7 */ /* 0x000ea400080210ff */
[----:B--2---:R-:W-:Y:S05]  /*4740*/  @!P1 BRA `(.L_x_73) ;  /* 0xfffffffc00f09947 */ /* 0x004fea000383ffff */
[----:B------:R-:W-:Y:S05]  /*4750*/  BRA `(.L_x_74) ;  /* 0xffffffdc00f87947 */ /* 0x000fea000383ffff */
.L_x_40:
[-C--:B------:R-:W-:Y:S02]  /*4760*/  MOV R26, R3.reuse ;  /* 0x00000003001a7202 */ /* 0x080fe40000000f00 */
[----:B------:R-:W-:Y:S07]  /*4770*/  MOV R27, R3 ;  /* 0x00000003001b7202 */ /* 0x000fee0000000f00 */
.L_x_75:
[----:B-1----:R1:W2:Y:S02]  /*4780*/  SYNCS.PHASECHK.TRANS64.TRYWAIT P0, [R4+URZ+0x30], R27 ;  /* 0x0000301b040075a7 */ /* 0x0022a400080011ff */
[----:B--2---:R-:W-:Y:S05]  /*4790*/  @!P0 NANOSLEEP.SYNCS 0x989680 ;  /* 0x009896800000895d */ /* 0x004fea0003900000 */
[----:B------:R-:W2:Y:S02]  /*47a0*/  @!P0 SYNCS.PHASECHK.TRANS64 P0, [R4+URZ+0x30], R27 ;  /* 0x0000301b040085a7 */ /* 0x000ea400080010ff */
[----:B--2---:R-:W-:Y:S05]  /*47b0*/  @!P0 BRA `(.L_x_75) ;  /* 0xfffffffc00f08947 */ /* 0x004fea000383ffff */
[----:B------:R-:W-:Y:S05]  /*47c0*/  BRA `(.L_x_76) ;  /* 0xffffffe000487947 */ /* 0x000fea000383ffff */
.L_x_45:
[----:B------:R-:W-:-:S07]  /*47d0*/  MOV R5, R4 ;  /* 0x0000000400057202 */ /* 0x000fce0000000f00 */
.L_x_77:
[----:B-1----:R1:W2:Y:S02]  /*47e0*/  SYNCS.PHASECHK.TRANS64.TRYWAIT P1, [R2+URZ+0x34490], R5 ;  /* 0x03449005020075a7 */ /* 0x0022a400080211ff */
[----:B--2---:R-:W-:Y:S05]  /*47f0*/  @!P1 NANOSLEEP.SYNCS 0x989680 ;  /* 0x009896800000995d */ /* 0x004fea0003900000 */
[----:B------:R-:W2:Y:S02]  /*4800*/  @!P1 SYNCS.PHASECHK.TRANS64 P1, [R2+URZ+0x34490], R5 ;  /* 0x03449005020095a7 */ /* 0x000ea400080210ff */
[----:B--2---:R-:W-:Y:S05]  /*4810*/  @!P1 BRA `(.L_x_77) ;  /* 0xfffffffc00f09947 */ /* 0x004fea000383ffff */
[----:B------:R-:W-:Y:S05]  /*4820*/  BRA `(.L_x_78) ;  /* 0xffffffe400b87947 */ /* 0x000fea000383ffff */
        .weak           $__internal_0_$__cuda_sm10x_tcgen05_guardrail_trap_col_being_dealloced_not_returned_by_alloc
        .type           $__internal_0_$__cuda_sm10x_tcgen05_guardrail_trap_col_being_dealloced_not_returned_by_alloc,@function
        .size           $__internal_0_$__cuda_sm10x_tcgen05_guardrail_trap_col_being_dealloced_not_returned_by_alloc,($__internal_1_$__cuda_sm10x_tcgen05_guardrail_trap_phase_invalid_during_alloc - $__internal_0_$__cuda_sm10x_tcgen05_guardrail_trap_col_being_dealloced_not_returned_by_alloc)
$__internal_0_$__cuda_sm10x_tcgen05_guardrail_trap_col_being_dealloced_not_returned_by_alloc:
[----:B------:R-:W-:Y:S05]  /*4830*/  BPT.TRAP 0x1 ;  /* 0x000000040000795c */ /* 0x000fea0000300000 */
[----:B------:R-:W-:-:S04]  /*4840*/  HFMA2 R3, -RZ, RZ, 0, 0 ;  /* 0x00000000ff037431 */ /* 0x000fc800000001ff */
[----:B------:R-:W-:Y:S05]  /*4850*/  RET.REL.NODEC R2 `(_ZN9deep_gemm24sm100_fp8_gemm_1d1d_implILN4cute4UMMA5MajorE0ELS3_0ELj0ELj4096ELj7168ELj128ELj192ELj128ELj1ELj128ELj128ELj128ELj6ELj128ELj128ELj2ELb0ELj150ELNS_8GemmTypeE0ELb0EN7cutlass10bfloat16_tENS_16EpilogueIdentityEEEvPijjj14CUtensorMap_stS9_S9_S9_S9_) ;  /* 0xffffffb402e87950 */ /* 0x000fea0003c3ffff */
        .weak           $__internal_1_$__cuda_sm10x_tcgen05_guardrail_trap_phase_invalid_during_alloc
        .type           $__internal_1_$__cuda_sm10x_tcgen05_guardrail_trap_phase_invalid_during_alloc,@function
        .size           $__internal_1_$__cuda_sm10x_tcgen05_guardrail_trap_phase_invalid_during_alloc,($__internal_2_$__cuda_sm10x_tcgen05_guardrail_trap_unallocated_columns_being_dealloced - $__internal_1_$__cuda_sm10x_tcgen05_guardrail_trap_phase_invalid_during_alloc)
$__internal_1_$__cuda_sm10x_tcgen05_guardrail_trap_phase_invalid_during_alloc:
[----:B------:R-:W-:Y:S05]  /*4860*/  BPT.TRAP 0x1 ;  /* 0x000000040000795c */ /* 0x000fea0000300000 */
[----:B------:R-:W-:-:S04]  /*4870*/  MOV R3, 0x0 ;  /* 0x0000000000037802 */ /* 0x000fc80000000f00 */
[----:B------:R-:W-:Y:S05]  /*4880*/  RET.REL.NODEC R2 `(_ZN9deep_gemm24sm100_fp8_gemm_1d1d_implILN4cute4UMMA5MajorE0ELS3_0ELj0ELj4096ELj7168ELj128ELj192ELj128ELj1ELj128ELj128ELj128ELj6ELj128ELj128ELj2ELb0ELj150ELNS_8GemmTypeE0ELb0EN7cutlass10bfloat16_tENS_16EpilogueIdentityEEEvPijjj14CUtensorMap_stS9_S9_S9_S9_) ;  /* 0xffffffb402dc7950 */ /* 0x000fea0003c3ffff */
        .weak           $__internal_2_$__cuda_sm10x_tcgen05_guardrail_trap_unallocated_columns_being_dealloced
        .type           $__internal_2_$__cuda_sm10x_tcgen05_guardrail_trap_unallocated_columns_being_dealloced,@function
        .size           $__internal_2_$__cuda_sm10x_tcgen05_guardrail_trap_unallocated_columns_being_dealloced,($__internal_3_$__cuda_sm20_div_u16 - $__internal_2_$__cuda_sm10x_tcgen05_guardrail_trap_unallocated_columns_being_dealloced)
$__internal_2_$__cuda_sm10x_tcgen05_guardrail_trap_unallocated_columns_being_dealloced:
[----:B------:R-:W-:Y:S05]  /*4890*/  BPT.TRAP 0x1 ;  /* 0x000000040000795c */ /* 0x000fea0000300000 */
[----:B------:R-:W-:-:S04]  /*48a0*/  HFMA2 R3, -RZ, RZ, 0, 0 ;  /* 0x00000000ff037431 */ /* 0x000fc800000001ff */
[----:B------:R-:W-:Y:S05]  /*48b0*/  RET.REL.NODEC R2 `(_ZN9deep_gemm24sm100_fp8_gemm_1d1d_implILN4cute4UMMA5MajorE0ELS3_0ELj0ELj4096ELj7168ELj128ELj192ELj128ELj1ELj128ELj128ELj128ELj6ELj128ELj128ELj2ELb0ELj150ELNS_8GemmTypeE0ELb0EN7cutlass10bfloat16_tENS_16EpilogueIdentityEEEvPijjj14CUtensorMap_stS9_S9_S9_S9_) ;  /* 0xffffffb402d07950 */ /* 0x000fea0003c3ffff */
        .weak           $__internal_3_$__cuda_sm20_div_u16
        .type           $__internal_3_$__cuda_sm20_div_u16,@function
        .size           $__internal_3_$__cuda_sm20_div_u16,(.L_x_83 - $__internal_3_$__cuda_sm20_div_u16)
$__internal_3_$__cuda_sm20_div_u16:
[----:B------:R-:W1:Y:S01]  /*48c0*/  I2F.U16 R7, R10 ;  /* 0x0000000a00077306 */ /* 0x000e620000101000 */
[----:B------:R-:W-:-:S07]  /*48d0*/  IMAD.MOV.U32 R4, RZ, RZ, 0x4b800000 ;  /* 0x4b800000ff047424 */ /* 0x000fce00078e00ff */
[----:B------:R-:W-:Y:S01]  /*48e0*/  I2F.U16.RZ R6, R6 ;  /* 0x0000000600067306 */ /* 0x000fe2000010d000 */
[C---:B-1----:R-:W-:Y:S02]  /*48f0*/  FSETP.GEU.AND P1, PT, |R7|.reuse, 1.175494350822287508e-38, PT ;  /* 0x008000000700780b */ /* 0x042fe40003f2e200 */
[----:B------:R-:W-:Y:S02]  /*4900*/  FSETP.GT.AND P3, PT, |R7|, 8.50705917302346158658e+37, PT ;  /* 0x7e8000000700780b */ /* 0x000fe40003f64200 */
[----:B------:R-:W-:Y:S02]  /*4910*/  FSEL R4, R4, 1, !P1 ;  /* 0x3f80000004047808 */ /* 0x000fe40004800000 */
[----:B------:R-:W-:Y:S02]  /*4920*/  ISETP.NE.U32.AND P1, PT, R10, RZ, PT ;  /* 0x000000ff0a00720c */ /* 0x000fe40003f25070 */
[----:B------:R-:W-:-:S05]  /*4930*/  FSEL R4, R4, 0.25, !P3 ;  /* 0x3e80000004047808 */ /* 0x000fca0005800000 */
[----:B------:R-:W-:-:S06]  /*4940*/  FMUL R7, R7, R4 ;  /* 0x0000000407077220 */ /* 0x000fcc0000400000 */
[----:B------:R-:W1:Y:S02]  /*4950*/  MUFU.RCP R7, R7 ;  /* 0x0000000700077308 */ /* 0x000e640000001000 */
[----:B-1----:R-:W-:Y:S01]  /*4960*/  FMUL R4, R4, R7 ;  /* 0x0000000704047220 */ /* 0x002fe20000400000 */
[----:B------:R-:W-:-:S03]  /*4970*/  HFMA2 R7, -RZ, RZ, 0, 0 ;  /* 0x00000000ff077431 */ /* 0x000fc600000001ff */
[----:B------:R-:W-:-:S04]  /*4980*/  VIADD R4, R4, 0x2 ;  /* 0x0000000204047836 */ /* 0x000fc80000000000 */
[----:B------:R-:W-:Y:S01]  /*4990*/  FMUL.RZ R4, R6, R4 ;  /* 0x0000000406047220 */ /* 0x000fe2000040c000 */
[----:B------:R-:W-:-:S03]  /*49a0*/  IMAD.MOV.U32 R6, RZ, RZ, R2 ;  /* 0x000000ffff067224 */ /* 0x000fc600078e0002 */
[----:B------:R-:W1:Y:S02]  /*49b0*/  F2I.U32.TRUNC.NTZ R40, R4 ;  /* 0x0000000400287305 */ /* 0x000e64000020f000 */
[----:B-1----:R-:W-:Y:S02]  /*49c0*/  LOP3.LUT R40, R40, 0xffff, RZ, 0xc0, !PT ;  /* 0x0000ffff28287812 */ /* 0x002fe400078ec0ff */
[----:B------:R-:W-:Y:S01]  /*49d0*/  @!P1 MOV R40, 0xffffffff ;  /* 0xffffffff00289802 */ /* 0x000fe20000000f00 */
[----:B------:R-:W-:Y:S06]  /*49e0*/  RET.REL.NODEC R6 `(_ZN9deep_gemm24sm100_fp8_gemm_1d1d_implILN4cute4UMMA5MajorE0ELS3_0ELj0ELj4096ELj7168ELj128ELj192ELj128ELj1ELj128ELj128ELj128ELj6ELj128ELj128ELj2ELb0ELj150ELNS_8GemmTypeE0ELb0EN7cutlass10bfloat16_tENS_16EpilogueIdentityEEEvPijjj14CUtensorMap_stS9_S9_S9_S9_) ;  /* 0xffffffb406847950 */ /* 0x000fec0003c3ffff */
.L_x_79:
[----:B------:R-:W-:-:S00]  /*49f0*/  BRA `(.L_x_79) ;  /* 0xfffffffc00fc7947 */ /* 0x000fc0000383ffff */
[----:B------:R-:W-:-:S00]  /*4a00*/  NOP ;  /* 0x0000000000007918 */ /* 0x000fc00000000000 */
[----:B------:R-:W-:-:S00]  /*4a10*/  NOP ;  /* 0x0000000000007918 */ /* 0x000fc00000000000 */
[----:B------:R-:W-:-:S00]  /*4a20*/  NOP ;  /* 0x0000000000007918 */ /* 0x000fc00000000000 */
[----:B------:R-:W-:-:S00]  /*4a30*/  NOP ;  /* 0x0000000000007918 */ /* 0x000fc00000000000 */
[----:B------:R-:W-:-:S00]  /*4a40*/  NOP ;  /* 0x0000000000007918 */ /* 0x000fc00000000000 */
[----:B------:R-:W-:-:S00]  /*4a50*/  NOP ;  /* 0x0000000000007918 */ /* 0x000fc00000000000 */
[----:B------:R-:W-:-:S00]  /*4a60*/  NOP ;  /* 0x0000000000007918 */ /* 0x000fc00000000000 */
[----:B------:R-:W-:-:S00]  /*4a70*/  NOP ;  /* 0x0000000000007918 */ /* 0x000fc00000000000 */
.L_x_83:


//--------------------- .nv.shared._ZN9deep_gemm24sm100_fp8_gemm_1d1d_implILN4cute4UMMA5MajorE0ELS3_0ELj0ELj4096ELj7168ELj128ELj192ELj128ELj1ELj128ELj128ELj128ELj6ELj128ELj128ELj2ELb0ELj150ELNS_8GemmTypeE0ELb0EN7cutlass10bfloat16_tENS_16EpilogueIdentityEEEvPijjj14CUtensorMap_stS9_S9_S9_S9_ --------------------------
	.section	.nv.shared._ZN9deep_gemm24sm100_fp8_gemm_1d1d_implILN4cute4UMMA5MajorE0ELS3_0ELj0ELj4096ELj7168ELj128ELj192ELj128ELj1ELj128ELj128ELj128ELj6ELj128ELj128ELj2ELb0ELj150ELNS_8GemmTypeE0ELb0EN7cutlass10bfloat16_tENS_16EpilogueIdentityEEEvPijjj14CUtensorMap_stS9_S9_S9_S9_,"aw",@nobits
	.sectionflags	@""
	.align	1024
	.zero		1024


//--------------------- .nv.shared.reserved.0     --------------------------
	.section	.nv.shared.reserved.0,"aw",@nobits
	.align	8
	.weak		__nv_reservedSMEM_offset_0_alias
	.size		__nv_reservedSMEM_offset_0_alias, 0, 64
	.other		__nv_reservedSMEM_offset_0_alias,@"STO_CUDA_RESERVED_SHARED STV_DEFAULT"
__nv_reservedSMEM_offset_0_alias:
	.zero		0
.nv.shared.reserved.0:
	.zero		64
	.weak		__nv_reservedSMEM_allocation_phase
	.type		__nv_reservedSMEM_allocation_phase,@object
	.size		__nv_reservedSMEM_allocation_phase,(.L_0 - __nv_reservedSMEM_allocation_phase)
__nv_reservedSMEM_allocation_phase:
	.zero		1
.L_0:
	.zero		7
	.weak		__nv_reservedSMEM_devtool_atexit_pc
	.type		__nv_reservedSMEM_devtool_atexit_pc,@object
	.size		__nv_reservedSMEM_devtool_atexit_pc,(__nv_reservedSMEM_allocation_mask - __nv_reservedSMEM_devtool_atexit_pc)
__nv_reservedSMEM_devtool_atexit_pc:
	.zero		8
	.weak		__nv_reservedSMEM_allocation_mask
	.type		__nv_reservedSMEM_allocation_mask,@object
	.size		__nv_reservedSMEM_allocation_mask,(.L_2 - __nv_reservedSMEM_allocation_mask)
__nv_reservedSMEM_allocation_mask:
	.zero		4
.L_2:
	.zero		4
	.weak		__nv_reservedSMEM_tmem_allocation_pipeline_mbarrier
	.type		__nv_reservedSMEM_tmem_allocation_pipeline_mbarrier,@object
	.size		__nv_reservedSMEM_tmem_allocation_pipeline_mbarrier,(__nv_reservedSMEM_tmem_allocation_pipeline_mbarrier_parity - __nv_reservedSMEM_tmem_allocation_pipeline_mbarrier)
__nv_reservedSMEM_tmem_allocation_pipeline_mbarrier:
	.zero		8
	.weak		__nv_reservedSMEM_tmem_allocation_pipeline_mbarrier_parity
	.type		__nv_reservedSMEM_tmem_allocation_pipeline_mbarrier_parity,@object
	.size		__nv_reservedSMEM_tmem_allocation_pipeline_mbarrier_parity,(.L_4 - __nv_reservedSMEM_tmem_allocation_pipeline_mbarrier_parity)
__nv_reservedSMEM_tmem_allocation_pipeline_mbarrier_parity:
	.zero		4
.L_4:


//--------------------- .nv.global                --------------------------
	.section	.nv.global,"aw",@nobits
.nv.global:
	.type		_ZN47_INTERNAL_58e6e22c_9_kernel_cu_4c74f575_28953424cute1_E,@object
	.size		_ZN47_INTERNAL_58e6e22c_9_kernel_cu_4c74f575_28953424cute1_E,(_ZN47_INTERNAL_58e6e22c_9_kernel_cu_4c74f575_28953424cuda3std3__45__cpo6cbeginE - _ZN47_INTERNAL_58e6e22c_9_kernel_cu_4c74f575_28953424cute1_E)
_ZN47_INTERNAL_58e6e22c_9_kernel_cu_4c74f575_28953424cute1_E:
	.zero		1
	.type		_ZN47_INTERNAL_58e6e22c_9_kernel_cu_4c74f575_28953424cuda3std3__45__cpo6cbeginE,@object
	.size		_ZN47_INTERNAL_58e6e22c_9_kernel_cu_4c74f575_28953424cuda3std3__45__cpo6cbeginE,(_ZN47_INTERNAL_58e6e22c_9_kernel_cu_4c74f575_28953424cuda3std3__48in_placeE - _ZN47_INTERNAL_58e6e22c_9_kernel_cu_4c74f575_28953424cuda3std3__45__cpo6cbeginE)
_ZN47_INTERNAL_58e6e22c_9_kernel_cu_4c74f575_28953424cuda3std3__45__cpo6cbeginE:
	.zero		1
	.type		_ZN47_INTERNAL_58e6e22c_9_kernel_cu_4c74f575_28953424cuda3std3__48in_placeE,@object
	.size		_ZN47_INTERNAL_58e6e22c_9_kernel_cu_4c74f575_28953424cuda3std3__48in_placeE,(_ZN47_INTERNAL_58e6e22c_9_kernel_cu_4c74f575_28953424cuda3std6ranges3__45__cpo9iter_moveE - _ZN47_INTERNAL_58e6e22c_9_kernel_cu_4c74f575_28953424cuda3std3__48in_placeE)
_ZN47_INTERNAL_58e6e22c_9_kernel_cu_4c74f575_28953424cuda3std3__48in_placeE:
	.zero		1
	.type		_ZN47_INTERNAL_58e6e22c_9_kernel_cu_4c74f575_28953424cuda3std6ranges3__45__cpo9iter_moveE,@object
	.size		_ZN47_INTERNAL_58e6e22c_9_kernel_cu_4c74f575_28953424cuda3std6ranges3__45__cpo9iter_moveE,(_ZN47_INTERNAL_58e6e22c_9_kernel_cu_4c74f575_28953424cuda3std3__45__cpo5beginE - _ZN47_INTERNAL_58e6e22c_9_kernel_cu_4c74f575_28953424cuda3std6ranges3__45__cpo9iter_moveE)
_ZN47_INTERNAL_58e6e22c_9_kernel_cu_4c74f575_28953424cuda3std6ranges3__45__cpo9iter_moveE:
	.zero		1
	.type		_ZN47_INTERNAL_58e6e22c_9_kernel_cu_4c74f575_28953424cuda3std3__45__cpo5beginE,@object
	.size		_ZN47_INTERNAL_58e6e22c_9_kernel_cu_4c74f575_28953424cuda3std3__45__cpo5beginE,(_ZN47_INTERNAL_58e6e22c_9_kernel_cu_4c74f575_28953424cuda3std3__449_GLOBAL__N__58e6e22c_9_kernel_cu_4c74f575_28953426ignoreE - _ZN47_INTERNAL_58e6e22c_9_kernel_cu_4c74f575_28953424cuda3std3__45__cpo5beginE)
_ZN47_INTERNAL_58e6e22c_9_kernel_cu_4c74f575_28953424cuda3std3__45__cpo5beginE:
	.zero		1
	.type		_ZN47_INTERNAL_58e6e22c_9_kernel_cu_4c74f575_28953424cuda3std3__449_GLOBAL__N__58e6e22c_9_kernel_cu_4c74f575_28953426ignoreE,@object
	.size		_ZN47_INTERNAL_58e6e22c_9_kernel_cu_4c74f575_28953424cuda3std3__449_GLOBAL__N__58e6e22c_9_kernel_cu_4c74f575_28953426ignoreE,(_ZN47_INTERNAL_58e6e22c_9_kernel_cu_4c74f575_28953424cute7productE - _ZN47_INTERNAL_58e6e22c_9_kernel_cu_4c74f575_28953424cuda3std3__449_GLOBAL__N__58e6e22c_9_kernel_cu_4c74f575_28953426ignoreE)
_ZN47_INTERNAL_58e6e22c_9_kernel_cu_4c74f575_28953424cuda3std3__449_GLOBAL__N__58e6e22c_9_kernel_cu_4c74f575_28953426ignoreE:
	.zero		1
	.type		_ZN47_INTERNAL_58e6e22c_9_kernel_cu_4c74f575_28953424cute7productE,@object
	.size		_ZN47_INTERNAL_58e6e22c_9_kernel_cu_4c74f575_28953424cute7productE,(_ZN47_INTERNAL_58e6e22c_9_kernel_cu_4c74f575_28953424cuda3std3__45__cpo3endE - _ZN47_INTERNAL_58e6e22c_9_kernel_cu_4c74f575_28953424cute7productE)
_ZN47_INTERNAL_58e6e22c_9_kernel_cu_4c74f575_28953424cute7productE:
	.zero		1
	.type		_ZN47_INTERNAL_58e6e22c_9_kernel_cu_4c74f575_28953424cuda3std3__45__cpo3endE,@object
	.size		_ZN47_INTERNAL_58e6e22c_9_kernel_cu_4c74f575_28953424cuda3std3__45__cpo3endE,(_ZN47_INTERNAL_58e6e22c_9_kernel_cu_4c74f575_28953424cuda3std3__419piecewise_constructE - _ZN47_INTERNAL_58e6e22c_9_kernel_cu_4c74f575_28953424cuda3std3__45__cpo3endE)
_ZN47_INTERNAL_58e6e22c_9_kernel_cu_4c74f575_28953424cuda3std3__45__cpo3endE:
	.zero		1
	.type		_ZN47_INTERNAL_58e6e22c_9_kernel_cu_4c74f575_28953424cuda3std3__419piecewise_constructE,@object
	.size		_ZN47_INTERNAL_58e6e22c_9_kernel_cu_4c74f575_28953424cuda3std3__419piecewise_constructE,(_ZN47_INTERNAL_58e6e22c_9_kernel_cu_4c74f575_28953424cuda3std3__45__cpo4cendE - _ZN47_INTERNAL_58e6e22c_9_kernel_cu_4c74f575_28953424cuda3std3__419piecewise_constructE)
_ZN47_INTERNAL_58e6e22c_9_kernel_cu_4c74f575_28953424cuda3std3__419piecewise_constructE:
	.zero		1
	.type		_ZN47_INTERNAL_58e6e22c_9_kernel_cu_4c74f575_28953424cuda3std3__45__cpo4cendE,@object
	.size		_ZN47_INTERNAL_58e6e22c_9_kernel_cu_4c74f575_28953424cuda3std3__45__cpo4cendE,(_ZN47_INTERNAL_58e6e22c_9_kernel_cu_4c74f575_28953424cuda3std6ranges3__45__cpo4swapE - _ZN47_INTERNAL_58e6e22c_9_kernel_cu_4c74f575_28953424cuda3std3__45__cpo4cendE)
_ZN47_INTERNAL_58e6e22c_9_kernel_cu_4c74f575_28953424cuda3std3__45__cpo4cendE:
	.zero		1
	.type		_ZN47_INTERNAL_58e6e22c_9_kernel_cu_4c74f575_28953424cuda3std6ranges3__45__cpo4swapE,@object
	.size		_ZN47_INTERNAL_58e6e22c_9_kernel_cu_4c74f575_28953424cuda3std6ranges3__45__cpo4swapE,(.L_12 - _ZN47_INTERNAL_58e6e22c_9_kernel_cu_4c74f575_28953424cuda3std6ranges3__45__cpo4swapE)
_ZN47_INTERNAL_58e6e22c_9_kernel_cu_4c74f575_28953424cuda3std6ranges3__45__cpo4swapE:
	.zero		1
.L_12:


//--------------------- .nv.constant0._ZN9deep_gemm24sm100_fp8_gemm_1d1d_implILN4cute4UMMA5MajorE0ELS3_0ELj0ELj4096ELj7168ELj128ELj192ELj128ELj1ELj128ELj128ELj128ELj6ELj128ELj128ELj2ELb0ELj150ELNS_8GemmTypeE0ELb0EN7cutlass10bfloat16_tENS_16EpilogueIdentityEEEvPijjj14CUtensorMap_stS9_S9_S9_S9_ --------------------------
	.section	.nv.constant0._ZN9deep_gemm24sm100_fp8_gemm_1d1d_implILN4cute4UMMA5MajorE0ELS3_0ELj0ELj4096ELj7168ELj128ELj192ELj128ELj1ELj128ELj128ELj128ELj6ELj128ELj128ELj2ELb0ELj150ELNS_8GemmTypeE0ELb0EN7cutlass10bfloat16_tENS_16EpilogueIdentityEEEvPijjj14CUtensorMap_stS9_S9_S9_S9_,"a",@progbits
	.sectionflags	@""
	.align	4
.nv.constant0._ZN9deep_gemm24sm100_fp8_gemm_1d1d_implILN4cute4UMMA5MajorE0ELS3_0ELj0ELj4096ELj7168ELj128ELj192ELj128ELj1ELj128ELj128ELj128ELj6ELj128ELj128ELj2ELb0ELj150ELNS_8GemmTypeE0ELb0EN7cutlass10bfloat16_tENS_16EpilogueIdentityEEEvPijjj14CUtensorMap_stS9_S9_S9_S9_:
	.zero		1600


//--------------------- SYMBOLS --------------------------

	.type		.nv.reservedSmem.offset0,@object
	.size		.nv.reservedSmem.offset0,0x4
	.type		.nv.reservedSmem.cap,@object
	.size		.nv.reservedSmem.cap,0x4
